# CuTe-DSL kernel — source=cudnn_frontend_dsl family=gemm_swiglu_bs
# config = {"ab_dtype": "Float4E2M1FN", "sf_vec": 32, "vector_f32": false, "mma_mn": [256, 128], "cluster_mn": [2, 1]}


// ===== COMPILED SASS (sm_100a) =====

	.target	sm_100a

	.elftype	@"ET_EXEC"


//--------------------- .note.nv.tkinfo           --------------------------
	.section	.note.nv.tkinfo,"",@"SHT_NOTE"
	.sectionflags	@"SHF_NOTE_NV_TKINFO"
	.tkinfo
        /*0018*/ 	.word	0x00000081
        /*0030*/ 	.string	""
        /*0030*/ 	.string	"ptxas"
        /*0030*/ 	.string	"Cuda compilation tools, release 12.9, V12.9.83"
        /*0030*/ 	.string	"Build system must define TOOLS_VERSION_EXTENDED"
        /*0030*/ 	.string	"-O 3 -arch sm_100a "



//--------------------- .note.nv.cuver            --------------------------
	.section	.note.nv.cuver,"",@"SHT_NOTE"
	.sectionflags	@"SHF_NOTE_NV_CUVER"
        /*0018*/ 	.short	0x0001
        /*001a*/ 	.short	0x0064
        /*001c*/ 	.short	0x0001
        /*001e*/ 	.short	0x0000
        /*0020*/ 	.short	0x0001
        /*0022*/ 	.short	0x0000


//--------------------- .nv.info                  --------------------------
	.section	.nv.info,"",@"SHT_CUDA_INFO"
	.align	4


	//----- nvinfo : EIATTR_REGCOUNT
	.align		4
        /*0000*/ 	.byte	0x04, 0x2f
        /*0002*/ 	.short	(.L_6 - .L_5)
	.align		4
.L_5:
        /*0004*/ 	.word	index@(kernel_cutlass_kernel_cudnngemm_swigludense_blockscaled_gemm_persistent_swiglu_interleaved_quantSm100BlockScaledPersistentDenseGemmKernel_object_at__TiledMMA_ThrLayoutVMNK21111000_Permuta_0)
        /*0008*/ 	.word	0x00000060


	//----- nvinfo : EIATTR_FRAME_SIZE
	.align		4
.L_6:
        /*000c*/ 	.byte	0x04, 0x11
        /*000e*/ 	.short	(.L_8 - .L_7)
	.align		4
.L_7:
        /*0010*/ 	.word	index@($__internal_2_$__cuda_sm10x_tcgen05_guardrail_trap_unallocated_columns_being_dealloced)
        /*0014*/ 	.word	0x00000000


	//----- nvinfo : EIATTR_FRAME_SIZE
	.align		4
.L_8:
        /*0018*/ 	.byte	0x04, 0x11
        /*001a*/ 	.short	(.L_10 - .L_9)
	.align		4
.L_9:
        /*001c*/ 	.word	index@($__internal_1_$__cuda_sm10x_tcgen05_guardrail_trap_phase_invalid_during_alloc)
        /*0020*/ 	.word	0x00000000


	//----- nvinfo : EIATTR_FRAME_SIZE
	.align		4
.L_10:
        /*0024*/ 	.byte	0x04, 0x11
        /*0026*/ 	.short	(.L_12 - .L_11)
	.align		4
.L_11:
        /*0028*/ 	.word	index@($__internal_0_$__cuda_sm10x_tcgen05_guardrail_trap_col_being_dealloced_not_returned_by_alloc)
        /*002c*/ 	.word	0x00000000


	//----- nvinfo : EIATTR_FRAME_SIZE
	.align		4
.L_12:
        /*0030*/ 	.byte	0x04, 0x11
        /*0032*/ 	.short	(.L_14 - .L_13)
	.align		4
.L_13:
        /*0034*/ 	.word	index@(kernel_cutlass_kernel_cudnngemm_swigludense_blockscaled_gemm_persistent_swiglu_interleaved_quantSm100BlockScaledPersistentDenseGemmKernel_object_at__TiledMMA_ThrLayoutVMNK21111000_Permuta_0)
        /*0038*/ 	.word	0x00000000


	//----- nvinfo : EIATTR_MIN_STACK_SIZE
	.align		4
.L_14:
        /*003c*/ 	.byte	0x04, 0x12
        /*003e*/ 	.short	(.L_16 - .L_15)
	.align		4
.L_15:
        /*0040*/ 	.word	index@(kernel_cutlass_kernel_cudnngemm_swigludense_blockscaled_gemm_persistent_swiglu_interleaved_quantSm100BlockScaledPersistentDenseGemmKernel_object_at__TiledMMA_ThrLayoutVMNK21111000_Permuta_0)
        /*0044*/ 	.word	0x00000000
.L_16:


//--------------------- .nv.info.kernel_cutlass_kernel_cudnngemm_swigludense_blockscaled_gemm_persistent_swiglu_interleaved_quantSm100BlockScaledPersistentDenseGemmKernel_object_at__TiledMMA_ThrLayoutVMNK21111000_Permuta_0 --------------------------
	.section	.nv.info.kernel_cutlass_kernel_cudnngemm_swigludense_blockscaled_gemm_persistent_swiglu_interleaved_quantSm100BlockScaledPersistentDenseGemmKernel_object_at__TiledMMA_ThrLayoutVMNK21111000_Permuta_0,"",@"SHT_CUDA_INFO"
	.sectionflags	@""
	.align	4


	//----- nvinfo : EIATTR_CUDA_API_VERSION
	.align		4
        /*0000*/ 	.byte	0x04, 0x37
        /*0002*/ 	.short	(.L_18 - .L_17)
.L_17:
        /*0004*/ 	.word	0x00000081


	//----- nvinfo : EIATTR_KPARAM_INFO
	.align		4
.L_18:
        /*0008*/ 	.byte	0x04, 0x17
        /*000a*/ 	.short	(.L_20 - .L_19)
.L_19:
        /*000c*/ 	.word	0x00000000
        /*0010*/ 	.short	0x000b
        /*0012*/ 	.short	0x0364
        /*0014*/ 	.byte	0x00, 0xf0, 0x11, 0x00


	//----- nvinfo : EIATTR_KPARAM_INFO
	.align		4
.L_20:
        /*0018*/ 	.byte	0x04, 0x17
        /*001a*/ 	.short	(.L_22 - .L_21)
.L_21:
        /*001c*/ 	.word	0x00000000
        /*0020*/ 	.short	0x000a
        /*0022*/ 	.short	0x0358
        /*0024*/ 	.byte	0x00, 0xf0, 0x31, 0x00


	//----- nvinfo : EIATTR_KPARAM_INFO
	.align		4
.L_22:
        /*0028*/ 	.byte	0x04, 0x17
        /*002a*/ 	.short	(.L_24 - .L_23)
.L_23:
        /*002c*/ 	.word	0x00000000
        /*0030*/ 	.short	0x0009
        /*0032*/ 	.short	0x034c
        /*0034*/ 	.byte	0x00, 0xf0, 0x31, 0x00


	//----- nvinfo : EIATTR_KPARAM_INFO
	.align		4
.L_24:
        /*0038*/ 	.byte	0x04, 0x17
        /*003a*/ 	.short	(.L_26 - .L_25)
.L_25:
        /*003c*/ 	.word	0x00000000
        /*0040*/ 	.short	0x0008
        /*0042*/ 	.short	0x0340
        /*0044*/ 	.byte	0x00, 0xf0, 0x31, 0x00


	//----- nvinfo : EIATTR_KPARAM_INFO
	.align		4
.L_26:
        /*0048*/ 	.byte	0x04, 0x17
        /*004a*/ 	.short	(.L_28 - .L_27)
.L_27:
        /*004c*/ 	.word	0x00000000
        /*0050*/ 	.short	0x0007
        /*0052*/ 	.short	0x02c0
        /*0054*/ 	.byte	0x00, 0xf0, 0x01, 0x02


	//----- nvinfo : EIATTR_KPARAM_INFO
	.align		4
.L_28:
        /*0058*/ 	.byte	0x04, 0x17
        /*005a*/ 	.short	(.L_30 - .L_29)
.L_29:
        /*005c*/ 	.word	0x00000000
        /*0060*/ 	.short	0x0006
        /*0062*/ 	.short	0x0240
        /*0064*/ 	.byte	0x00, 0xf0, 0x01, 0x02


	//----- nvinfo : EIATTR_KPARAM_INFO
	.align		4
.L_30:
        /*0068*/ 	.byte	0x04, 0x17
        /*006a*/ 	.short	(.L_32 - .L_31)
.L_31:
        /*006c*/ 	.word	0x00000000
        /*0070*/ 	.short	0x0005
        /*0072*/ 	.short	0x01c0
        /*0074*/ 	.byte	0x00, 0xf0, 0x01, 0x02


	//----- nvinfo : EIATTR_KPARAM_INFO
	.align		4
.L_32:
        /*0078*/ 	.byte	0x04, 0x17
        /*007a*/ 	.short	(.L_34 - .L_33)
.L_33:
        /*007c*/ 	.word	0x00000000
        /*0080*/ 	.short	0x0004
        /*0082*/ 	.short	0x0140
        /*0084*/ 	.byte	0x00, 0xf0, 0x01, 0x02


	//----- nvinfo : EIATTR_KPARAM_INFO
	.align		4
.L_34:
        /*0088*/ 	.byte	0x04, 0x17
        /*008a*/ 	.short	(.L_36 - .L_35)
.L_35:
        /*008c*/ 	.word	0x00000000
        /*0090*/ 	.short	0x0003
        /*0092*/ 	.short	0x00c0
        /*0094*/ 	.byte	0x00, 0xf0, 0x01, 0x02


	//----- nvinfo : EIATTR_KPARAM_INFO
	.align		4
.L_36:
        /*0098*/ 	.byte	0x04, 0x17
        /*009a*/ 	.short	(.L_38 - .L_37)
.L_37:
        /*009c*/ 	.word	0x00000000
        /*00a0*/ 	.short	0x0002
        /*00a2*/ 	.short	0x0040
        /*00a4*/ 	.byte	0x00, 0xf0, 0x01, 0x02


	//----- nvinfo : EIATTR_KPARAM_INFO
	.align		4
.L_38:
        /*00a8*/ 	.byte	0x04, 0x17
        /*00aa*/ 	.short	(.L_40 - .L_39)
.L_39:
        /*00ac*/ 	.word	0x00000000
        /*00b0*/ 	.short	0x0001
        /*00b2*/ 	.short	0x000c
        /*00b4*/ 	.byte	0x00, 0xf0, 0x31, 0x00


	//----- nvinfo : EIATTR_KPARAM_INFO
	.align		4
.L_40:
        /*00b8*/ 	.byte	0x04, 0x17
        /*00ba*/ 	.short	(.L_42 - .L_41)
.L_41:
        /*00bc*/ 	.word	0x00000000
        /*00c0*/ 	.short	0x0000
        /*00c2*/ 	.short	0x0000
        /*00c4*/ 	.byte	0x00, 0xf0, 0x31, 0x00


	//----- nvinfo : EIATTR_AT_ENTRY_FRAGMENTS
	.align		4
.L_42:
        /*00c8*/ 	.byte	0x04, 0x4f
        /*00ca*/ 	.short	(.L_44 - .L_43)


	//   ....[0]....
.L_43:
        /*00cc*/ 	.word	0x00000004


	//   ....[1]....
        /*00d0*/ 	.word	0x00000005


	//----- nvinfo : EIATTR_RESERVED_SMEM_USED
	.align		4
.L_44:
        /*00d4*/ 	.byte	0x01, 0x41
	.zero		2


	//----- nvinfo : EIATTR_SPARSE_MMA_MASK
	.align		4
        /*00d8*/ 	.byte	0x03, 0x50
        /*00da*/ 	.short	0x0000


	//----- nvinfo : EIATTR_TCGEN05_2CTA_USED
	.align		4
        /*00dc*/ 	.byte	0x01, 0x52
	.zero		2


	//----- nvinfo : EIATTR_MAXREG_COUNT
	.align		4
        /*00e0*/ 	.byte	0x03, 0x1b
        /*00e2*/ 	.short	0x00ff


	//----- nvinfo : EIATTR_NUM_BARRIERS
	.align		4
        /*00e4*/ 	.byte	0x02, 0x4c
        /*00e6*/ 	.byte	0x03
	.zero		1


	//----- nvinfo : EIATTR_INT_WARP_WIDE_INSTR_OFFSETS
	.align		4
        /*00e8*/ 	.byte	0x04, 0x31
        /*00ea*/ 	.short	(.L_46 - .L_45)


	//   ....[0]....
.L_45:
        /*00ec*/ 	.word	0x00004b20


	//   ....[1]....
        /*00f0*/ 	.word	0x00004b50


	//----- nvinfo : EIATTR_COOP_GROUP_MASK_REGIDS
	.align		4
.L_46:
        /*00f4*/ 	.byte	0x04, 0x29
        /*00f6*/ 	.short	(.L_48 - .L_47)


	//   ....[0]....
.L_47:
        /*00f8*/ 	.word	0xffffffff


	//   ....[1]....
        /*00fc*/ 	.word	0xffffffff


	//   ....[2]....
        /*0100*/ 	.word	0xffffffff


	//   ....[3]....
        /*0104*/ 	.word	0xffffffff


	//   ....[4]....
        /*0108*/ 	.word	0xffffffff


	//----- nvinfo : EIATTR_COOP_GROUP_INSTR_OFFSETS
	.align		4
.L_48:
        /*010c*/ 	.byte	0x04, 0x28
        /*010e*/ 	.short	(.L_50 - .L_49)


	//   ....[0]....
.L_49:
        /*0110*/ 	.word	0x00000580


	//   ....[1]....
        /*0114*/ 	.word	0x00002070


	//   ....[2]....
        /*0118*/ 	.word	0x00002680


	//   ....[3]....
        /*011c*/ 	.word	0x000049a0


	//   ....[4]....
        /*0120*/ 	.word	0x00004c00


	//----- nvinfo : EIATTR_VRC_CTA_INIT_COUNT
	.align		4
.L_50:
        /*0124*/ 	.byte	0x02, 0x4a
        /*0126*/ 	.byte	0x80
	.zero		1


	//----- nvinfo : EIATTR_MBARRIER_INSTR_OFFSETS
	.align		4
        /*0128*/ 	.byte	0x04, 0x39
        /*012a*/ 	.short	(.L_52 - .L_51)


	//   ....[0]....
.L_51:
        /*012c*/ 	.word	0x00000390
        /*0130*/ 	.word	0x000000ff
        /*0134*/ 	.word	0x00000000
        /*0138*/ 	.short	0x0100
        /*013a*/ 	.byte	0x07
	.zero		1


	//   ....[1]....
        /*013c*/ 	.word	0x000003a0
        /*0140*/ 	.word	0x000000ff
        /*0144*/ 	.word	0x00000008
        /*0148*/ 	.short	0x0100
        /*014a*/ 	.byte	0x07
	.zero		1


	//   ....[2]....
        /*014c*/ 	.word	0x000003b0
        /*0150*/ 	.word	0x000000ff
        /*0154*/ 	.word	0x00000010
        /*0158*/ 	.short	0x0100
        /*015a*/ 	.byte	0x07
	.zero		1


	//   ....[3]....
        /*015c*/ 	.word	0x000003c0
        /*0160*/ 	.word	0x000000ff
        /*0164*/ 	.word	0x00000018
        /*0168*/ 	.short	0x0100
        /*016a*/ 	.byte	0x07
	.zero		1


	//   ....[4]....
        /*016c*/ 	.word	0x000003d0
        /*0170*/ 	.word	0x000000ff
        /*0174*/ 	.word	0x00000020
        /*0178*/ 	.short	0x0100
        /*017a*/ 	.byte	0x07
	.zero		1


	//   ....[5]....
        /*017c*/ 	.word	0x000003e0
        /*0180*/ 	.word	0x000000ff
        /*0184*/ 	.word	0x00000028
        /*0188*/ 	.short	0x0100
        /*018a*/ 	.byte	0x07
	.zero		1


	//   ....[6]....
        /*018c*/ 	.word	0x000003f0
        /*0190*/ 	.word	0x000000ff
        /*0194*/ 	.word	0x00000030
        /*0198*/ 	.short	0x0100
        /*019a*/ 	.byte	0x07
	.zero		1


	//   ....[7]....
        /*019c*/ 	.word	0x00000400
        /*01a0*/ 	.word	0x000000ff
        /*01a4*/ 	.word	0x00000038
        /*01a8*/ 	.short	0x0100
        /*01aa*/ 	.byte	0x07
	.zero		1


	//   ....[8]....
        /*01ac*/ 	.word	0x00000410
        /*01b0*/ 	.word	0x000000ff
        /*01b4*/ 	.word	0x00000040
        /*01b8*/ 	.short	0x0100
        /*01ba*/ 	.byte	0x07
	.zero		1


	//   ....[9]....
        /*01bc*/ 	.word	0x00000420
        /*01c0*/ 	.word	0x000000ff
        /*01c4*/ 	.word	0x00000048
        /*01c8*/ 	.short	0x0100
        /*01ca*/ 	.byte	0x07
	.zero		1


	//   ....[10]....
        /*01cc*/ 	.word	0x00000430
        /*01d0*/ 	.word	0x000000ff
        /*01d4*/ 	.word	0x00000050
        /*01d8*/ 	.short	0x0100
        /*01da*/ 	.byte	0x06
	.zero		1


	//   ....[11]....
        /*01dc*/ 	.word	0x00000440
        /*01e0*/ 	.word	0x000000ff
        /*01e4*/ 	.word	0x00000058
        /*01e8*/ 	.short	0x0100
        /*01ea*/ 	.byte	0x06
	.zero		1


	//   ....[12]....
        /*01ec*/ 	.word	0x00000450
        /*01f0*/ 	.word	0x000000ff
        /*01f4*/ 	.word	0x00000060
        /*01f8*/ 	.short	0x0100
        /*01fa*/ 	.byte	0x06
	.zero		1


	//   ....[13]....
        /*01fc*/ 	.word	0x00000460
        /*0200*/ 	.word	0x000000ff
        /*0204*/ 	.word	0x00000068
        /*0208*/ 	.short	0x0100
        /*020a*/ 	.byte	0x06
	.zero		1


	//   ....[14]....
        /*020c*/ 	.word	0x00000510
        /*0210*/ 	.word	0x000000ff
        /*0214*/ 	.word	0x00000070
        /*0218*/ 	.short	0x0100
        /*021a*/ 	.byte	0x05
	.zero		1


	//   ....[15]....
        /*021c*/ 	.word	0x00000990
        /*0220*/ 	.word	0x000000ff
        /*0224*/ 	.word	0x00000028
        /*0228*/ 	.short	0x010a
        /*022a*/ 	.byte	0x06
	.zero		1


	//   ....[16]....
        /*022c*/ 	.word	0x00000b50
        /*0230*/ 	.word	0x000000ff
        /*0234*/ 	.word	0x00000028
        /*0238*/ 	.short	0x010a
        /*023a*/ 	.byte	0x19
	.zero		1


	//   ....[17]....
        /*023c*/ 	.word	0x00000df0
        /*0240*/ 	.word	0x000000ff
        /*0244*/ 	.word	0x00000028
        /*0248*/ 	.short	0x010a
        /*024a*/ 	.byte	0x23
	.zero		1


	//   ....[18]....
        /*024c*/ 	.word	0x00001140
        /*0250*/ 	.word	0x000000ff
        /*0254*/ 	.word	0x00000028
        /*0258*/ 	.short	0x010a
        /*025a*/ 	.byte	0x04
	.zero		1


	//   ....[19]....
        /*025c*/ 	.word	0x00001770
        /*0260*/ 	.word	0x000000ff
        /*0264*/ 	.word	0x00000000
        /*0268*/ 	.short	0x010a
        /*026a*/ 	.byte	0x1a
	.zero		1


	//   ....[20]....
        /*026c*/ 	.word	0x00001780
        /*0270*/ 	.word	0x000000ff
        /*0274*/ 	.word	0x00000060
        /*0278*/ 	.short	0x010a
        /*027a*/ 	.byte	0x11
	.zero		1


	//   ....[21]....
        /*027c*/ 	.word	0x00001990
        /*0280*/ 	.word	0x000000ff
        /*0284*/ 	.word	0x00000000
        /*0288*/ 	.short	0x010a
        /*028a*/ 	.byte	0x10
	.zero		1


	//   ....[22]....
        /*028c*/ 	.word	0x00001b40
        /*0290*/ 	.word	0x000000ff
        /*0294*/ 	.word	0x00000000
        /*0298*/ 	.short	0x010a
        /*029a*/ 	.byte	0x1a
	.zero		1


	//   ....[23]....
        /*029c*/ 	.word	0x00001d00
        /*02a0*/ 	.word	0x00000005
        /*02a4*/ 	.word	0x00000060
        /*02a8*/ 	.short	0x010a
        /*02aa*/ 	.byte	0xff
	.zero		1


	//   ....[24]....
        /*02ac*/ 	.word	0x00001d40
        /*02b0*/ 	.word	0x00000005
        /*02b4*/ 	.word	0x00000060
        /*02b8*/ 	.short	0x010a
        /*02ba*/ 	.byte	0xff
	.zero		1


	//   ....[25]....
        /*02bc*/ 	.word	0x00001e30
        /*02c0*/ 	.word	0x000000ff
        /*02c4*/ 	.word	0x00000070
        /*02c8*/ 	.short	0x0100
        /*02ca*/ 	.byte	0x05
	.zero		1


	//   ....[26]....
        /*02cc*/ 	.word	0x00001f30
        /*02d0*/ 	.word	0x000000ff
        /*02d4*/ 	.word	0x00000070
        /*02d8*/ 	.short	0x0100
        /*02da*/ 	.byte	0x05
	.zero		1


	//   ....[27]....
        /*02dc*/ 	.word	0x00002020
        /*02e0*/ 	.word	0x000000ff
        /*02e4*/ 	.word	0x00000070
        /*02e8*/ 	.short	0x0100
        /*02ea*/ 	.byte	0x05
	.zero		1


	//   ....[28]....
        /*02ec*/ 	.word	0x000022f0
        /*02f0*/ 	.word	0x00000003
        /*02f4*/ 	.word	0x00000000
        /*02f8*/ 	.short	0x010a
        /*02fa*/ 	.byte	0xff
	.zero		1


	//   ....[29]....
        /*02fc*/ 	.word	0x00002310
        /*0300*/ 	.word	0x00000003
        /*0304*/ 	.word	0x00000000
        /*0308*/ 	.short	0x010a
        /*030a*/ 	.byte	0xff
	.zero		1


	//   ....[30]....
        /*030c*/ 	.word	0x000024f0
        /*0310*/ 	.word	0x00000003
        /*0314*/ 	.word	0x00000000
        /*0318*/ 	.short	0x010a
        /*031a*/ 	.byte	0xff
	.zero		1


	//   ....[31]....
        /*031c*/ 	.word	0x00002510
        /*0320*/ 	.word	0x00000003
        /*0324*/ 	.word	0x00000000
        /*0328*/ 	.short	0x010a
        /*032a*/ 	.byte	0xff
	.zero		1


	//   ....[32]....
        /*032c*/ 	.word	0x00002600
        /*0330*/ 	.word	0x00000003
        /*0334*/ 	.word	0x00000000
        /*0338*/ 	.short	0x0101
        /*033a*/ 	.byte	0xff
	.zero		1


	//   ....[33]....
        /*033c*/ 	.word	0x00002ab0
        /*0340*/ 	.word	0x000000ff
        /*0344*/ 	.word	0x00000050
        /*0348*/ 	.short	0x010a
        /*034a*/ 	.byte	0x04
	.zero		1


	//   ....[34]....
        /*034c*/ 	.word	0x000047b0
        /*0350*/ 	.word	0x000000ff
        /*0354*/ 	.word	0x00000000
        /*0358*/ 	.short	0x0101
        /*035a*/ 	.byte	0x1b
	.zero		1


	//   ....[35]....
        /*035c*/ 	.word	0x00004970
        /*0360*/ 	.word	0x000000ff
        /*0364*/ 	.word	0x00000000
        /*0368*/ 	.short	0x0101
        /*036a*/ 	.byte	0x04
	.zero		1


	//   ....[36]....
        /*036c*/ 	.word	0x00004980
        /*0370*/ 	.word	0x000000ff
        /*0374*/ 	.word	0x00000070
        /*0378*/ 	.short	0x010a
        /*037a*/ 	.byte	0x09
	.zero		1


	//   ....[37]....
        /*037c*/ 	.word	0x00004ce0
        /*0380*/ 	.word	0x000000ff
        /*0384*/ 	.word	0x00000070
        /*0388*/ 	.short	0x0100
        /*038a*/ 	.byte	0x05
	.zero		1


	//   ....[38]....
        /*038c*/ 	.word	0x00004d50
        /*0390*/ 	.word	0x00000000
        /*0394*/ 	.word	0x00000028
        /*0398*/ 	.short	0x010a
        /*039a*/ 	.byte	0xff
	.zero		1


	//   ....[39]....
        /*039c*/ 	.word	0x00004dd0
        /*03a0*/ 	.word	0x00000000
        /*03a4*/ 	.word	0x00000028
        /*03a8*/ 	.short	0x010a
        /*03aa*/ 	.byte	0xff
	.zero		1


	//   ....[40]....
        /*03ac*/ 	.word	0x00004e40
        /*03b0*/ 	.word	0x00000000
        /*03b4*/ 	.word	0x00000060
        /*03b8*/ 	.short	0x010a
        /*03ba*/ 	.byte	0xff
	.zero		1


	//   ....[41]....
        /*03bc*/ 	.word	0x00004ec0
        /*03c0*/ 	.word	0x00000000
        /*03c4*/ 	.word	0x00000000
        /*03c8*/ 	.short	0x010a
        /*03ca*/ 	.byte	0xff
	.zero		1


	//   ....[42]....
        /*03cc*/ 	.word	0x00004f20
        /*03d0*/ 	.word	0x00000003
        /*03d4*/ 	.word	0x00000000
        /*03d8*/ 	.short	0x010a
        /*03da*/ 	.byte	0xff
	.zero		1


	//   ....[43]....
        /*03dc*/ 	.word	0x00004f80
        /*03e0*/ 	.word	0x00000003
        /*03e4*/ 	.word	0x00000000
        /*03e8*/ 	.short	0x010a
        /*03ea*/ 	.byte	0xff
	.zero		1


	//   ....[44]....
        /*03ec*/ 	.word	0x00004ff0
        /*03f0*/ 	.word	0x00000000
        /*03f4*/ 	.word	0x00000050
        /*03f8*/ 	.short	0x010a
        /*03fa*/ 	.byte	0xff
	.zero		1


	//   ....[45]....
        /*03fc*/ 	.word	0x00005050
        /*0400*/ 	.word	0x00000000
        /*0404*/ 	.word	0x00000070
        /*0408*/ 	.short	0x010a
        /*040a*/ 	.byte	0xff
	.zero		1


	//----- nvinfo : EIATTR_NUM_MBARRIERS
	.align		4
.L_52:
        /*040c*/ 	.byte	0x03, 0x38
        /*040e*/ 	.short	0x0013


	//----- nvinfo : EIATTR_EXIT_INSTR_OFFSETS
	.align		4
        /*0410*/ 	.byte	0x04, 0x1c
        /*0412*/ 	.short	(.L_54 - .L_53)


	//   ....[0]....
.L_53:
        /*0414*/ 	.word	0x00004d10


	//----- nvinfo : EIATTR_REQNTID
	.align		4
.L_54:
        /*0418*/ 	.byte	0x04, 0x10
        /*041a*/ 	.short	(.L_56 - .L_55)
.L_55:
        /*041c*/ 	.word	0x000000c0
        /*0420*/ 	.word	0x00000001
        /*0424*/ 	.word	0x00000001


	//----- nvinfo : EIATTR_CRS_STACK_SIZE
	.align		4
.L_56:
        /*0428*/ 	.byte	0x04, 0x1e
        /*042a*/ 	.short	(.L_58 - .L_57)
.L_57:
        /*042c*/ 	.word	0x00000000


	//----- nvinfo : EIATTR_CBANK_PARAM_SIZE
	.align		4
.L_58:
        /*0430*/ 	.byte	0x03, 0x19
        /*0432*/ 	.short	0x0368


	//----- nvinfo : EIATTR_PARAM_CBANK
	.align		4
        /*0434*/ 	.byte	0x04, 0x0a
        /*0436*/ 	.short	(.L_60 - .L_59)
	.align		4
.L_59:
        /*0438*/ 	.word	index@(.nv.constant0.kernel_cutlass_kernel_cudnngemm_swigludense_blockscaled_gemm_persistent_swiglu_interleaved_quantSm100BlockScaledPersistentDenseGemmKernel_object_at__TiledMMA_ThrLayoutVMNK21111000_Permuta_0)
        /*043c*/ 	.short	0x0380
        /*043e*/ 	.short	0x0368


	//----- nvinfo : EIATTR_SW_WAR
	.align		4
.L_60:
        /*0440*/ 	.byte	0x04, 0x36
        /*0442*/ 	.short	(.L_62 - .L_61)
.L_61:
        /*0444*/ 	.word	0x00000008
.L_62:


//--------------------- .nv.compat                --------------------------
	.section	.nv.compat,"",@"SHT_CUDA_COMPAT_INFO"
	.align	4
        /*0000*/ 	.byte	0x02, 0x02, 0x02, 0x00, 0x02, 0x05, 0x05, 0x00, 0x02, 0x03, 0x01, 0x00, 0x02, 0x06, 0x01, 0x00


//--------------------- .nv.callgraph             --------------------------
	.section	.nv.callgraph,"",@"SHT_CUDA_CALLGRAPH"
	.align	4
	.sectionentsize	8
	.align		4
        /*0000*/ 	.word	0x00000000
	.align		4
        /*0004*/ 	.word	0xffffffff
	.align		4
        /*0008*/ 	.word	0x00000000
	.align		4
        /*000c*/ 	.word	0xfffffffe
	.align		4
        /*0010*/ 	.word	0x00000000
	.align		4
        /*0014*/ 	.word	0xfffffffd
	.align		4
        /*0018*/ 	.word	0x00000000
	.align		4
        /*001c*/ 	.word	0xfffffffc


//--------------------- .text.kernel_cutlass_kernel_cudnngemm_swigludense_blockscaled_gemm_persistent_swiglu_interleaved_quantSm100BlockScaledPersistentDenseGemmKernel_object_at__TiledMMA_ThrLayoutVMNK21111000_Permuta_0 --------------------------
	.section	.text.kernel_cutlass_kernel_cudnngemm_swigludense_blockscaled_gemm_persistent_swiglu_interleaved_quantSm100BlockScaledPersistentDenseGemmKernel_object_at__TiledMMA_ThrLayoutVMNK21111000_Permuta_0,"ax",@progbits
	.align	128
        .global         kernel_cutlass_kernel_cudnngemm_swigludense_blockscaled_gemm_persistent_swiglu_interleaved_quantSm100BlockScaledPersistentDenseGemmKernel_object_at__TiledMMA_ThrLayoutVMNK21111000_Permuta_0
        .type           kernel_cutlass_kernel_cudnngemm_swigludense_blockscaled_gemm_persistent_swiglu_interleaved_quantSm100BlockScaledPersistentDenseGemmKernel_object_at__TiledMMA_ThrLayoutVMNK21111000_Permuta_0,@function
        .size           kernel_cutlass_kernel_cudnngemm_swigludense_blockscaled_gemm_persistent_swiglu_interleaved_quantSm100BlockScaledPersistentDenseGemmKernel_object_at__TiledMMA_ThrLayoutVMNK21111000_Permuta_0,(.L_x_68 - kernel_cutlass_kernel_cudnngemm_swigludense_blockscaled_gemm_persistent_swiglu_interleaved_quantSm100BlockScaledPersistentDenseGemmKernel_object_at__TiledMMA_ThrLayoutVMNK21111000_Permuta_0)
        .other          kernel_cutlass_kernel_cudnngemm_swigludense_blockscaled_gemm_persistent_swiglu_interleaved_quantSm100BlockScaledPersistentDenseGemmKernel_object_at__TiledMMA_ThrLayoutVMNK21111000_Permuta_0,@"STO_CUDA_ENTRY STV_DEFAULT"
kernel_cutlass_kernel_cudnngemm_swigludense_blockscaled_gemm_persistent_swiglu_interleaved_quantSm100BlockScaledPersistentDenseGemmKernel_object_at__TiledMMA_ThrLayoutVMNK21111000_Permuta_0:
.text.kernel_cutlass_kernel_cudnngemm_swigludense_blockscaled_gemm_persistent_swiglu_interleaved_quantSm100BlockScaledPersistentDenseGemmKernel_object_at__TiledMMA_ThrLayoutVMNK21111000_Permuta_0:
[----:B------:R-:W1:Y:S01]  /*0000*/  LDC R1, c[0x0][0x37c] ;  /* 0x0000df00ff017b82 */ /* 0x000e620000000800 */
[----:B------:R-:W2:Y:S07]  /*0010*/  S2R R0, SR_TID.X ;  /* 0x0000000000007919 */ /* 0x000eae0000002100 */
[----:B------:R-:W3:Y:S01]  /*0020*/  S2UR UR12, SR_CgaCtaId ;  /* 0x00000000000c79c3 */ /* 0x000ee20000008800 */
[----:B------:R-:W4:Y:S01]  /*0030*/  LDCU.U8 UR6, c[0x0][0x382] ;  /* 0x00007040ff0677ac */ /* 0x000f220008000000 */
[----:B------:R-:W5:Y:S06]  /*0040*/  LDCU.U8 UR5, c[0x0][0x381] ;  /* 0x00007020ff0577ac */ /* 0x000f6c0008000000 */
[----:B------:R-:W2:Y:S01]  /*0050*/  S2UR UR31, SR_CTAID.X ;  /* 0x00000000001f79c3 */ /* 0x000ea20000002500 */
[----:B------:R-:W2:Y:S01]  /*0060*/  LDCU UR4, c[0x0][0x36c] ;  /* 0x00006d80ff0477ac */ /* 0x000ea20008000800 */
[----:B----4-:R-:W-:-:S02]  /*0070*/  ULOP3.LUT UR6, UR6, 0x1, URZ, 0xc0, !UPT ;  /* 0x0000000106067892 */ /* 0x010fc4000f8ec0ff */
[----:B-----5:R-:W-:Y:S02]  /*0080*/  ULOP3.LUT UR5, UR5, 0x1, URZ, 0xc0, !UPT ;  /* 0x0000000105057892 */ /* 0x020fe4000f8ec0ff */
[----:B---3--:R-:W-:Y:S02]  /*0090*/  ULEA.HI UR30, UR12, UR12, URZ, 0x1 ;  /* 0x0000000c0c1e7291 */ /* 0x008fe4000f8f08ff */
[----:B--2---:R-:W-:Y:S02]  /*00a0*/  UISETP.EQ.U32.AND UP2, UPT, UR4, 0x1, UPT ;  /* 0x000000010400788c */ /* 0x004fe4000bf42070 */
[----:B------:R-:W-:Y:S01]  /*00b0*/  UISETP.NE.U32.AND UP6, UPT, UR6, 0x1, UPT ;  /* 0x000000010600788c */ /* 0x000fe2000bfc5070 */
[----:B------:R-:W-:Y:S01]  /*00c0*/  SHF.R.U32.HI R0, RZ, 0x5, R0 ;  /* 0x00000005ff007819 */ /* 0x000fe20000011600 */
[----:B------:R-:W-:Y:S02]  /*00d0*/  ULOP3.LUT UR31, UR31, 0x1, URZ, 0xc0, !UPT ;  /* 0x000000011f1f7892 */ /* 0x000fe4000f8ec0ff */
[----:B------:R-:W-:Y:S01]  /*00e0*/  UISETP.NE.U32.AND UP5, UPT, UR5, 0x1, UPT ;  /* 0x000000010500788c */ /* 0x000fe2000bfa5070 */
[----:B------:R-:W-:Y:S01]  /*00f0*/  R2UR UR32, R0 ;  /* 0x00000000002072ca */ /* 0x000fe200000e0000 */
[----:B------:R-:W-:-:S12]  /*0100*/  ULOP3.LUT UR29, UR30, 0xfffffffe, URZ, 0xc0, !UPT ;  /* 0xfffffffe1e1d7892 */ /* 0x000fd8000f8ec0ff */
[----:B------:R-:W-:Y:S02]  /*0110*/  UISETP.NE.AND UP4, UPT, UR32, 0x5, UPT ;  /* 0x000000052000788c */ /* 0x000fe4000bf85270 */
[----:B------:R-:W-:-:S07]  /*0120*/  UISETP.NE.AND UP3, UPT, UR32, URZ, UPT ;  /* 0x000000ff2000728c */ /* 0x000fce000bf65270 */
[----:B-1----:R-:W-:Y:S05]  /*0130*/  BRA.U UP4, `(.L_x_0) ;  /* 0x0000000104507547 */ /* 0x002fea000b800000 */
[----:B------:R-:W1:Y:S02]  /*0140*/  LDCU.64 UR4, c[0x0][0x348] ;  /* 0x00006900ff0477ac */ /* 0x000e640008000a00 */
[----:B-1----:R-:W-:Y:S02]  /*0150*/  UIADD3 UR16, UP1, UPT, UR4, 0x40, URZ ;  /* 0x0000004004107890 */ /* 0x002fe4000ff3e0ff */
[----:B------:R-:W-:Y:S02]  /*0160*/  UIADD3 UR14, UP0, UPT, UR4, 0xc0, URZ ;  /* 0x000000c0040e7890 */ /* 0x000fe4000ff1e0ff */
[----:B------:R-:W-:Y:S02]  /*0170*/  UIADD3.X UR17, UPT, UPT, URZ, UR5, URZ, UP1, !UPT ;  /* 0x00000005ff117290 */ /* 0x000fe40008ffe4ff */
[----:B------:R-:W-:Y:S02]  /*0180*/  UIADD3 UR10, UP1, UPT, UR4, 0x140, URZ ;  /* 0x00000140040a7890 */ /* 0x000fe4000ff3e0ff */
[----:B------:R-:W-:-:S02]  /*0190*/  UIADD3.X UR15, UPT, UPT, URZ, UR5, URZ, UP0, !UPT ;  /* 0x00000005ff0f7290 */ /* 0x000fc400087fe4ff */
[----:B------:R-:W-:Y:S02]  /*01a0*/  UIADD3 UR8, UP0, UPT, UR4, 0x1c0, URZ ;  /* 0x000001c004087890 */ /* 0x000fe4000ff1e0ff */
[----:B------:R-:W-:Y:S01]  /*01b0*/  UIADD3.X UR11, UPT, UPT, URZ, UR5, URZ, UP1, !UPT ;  /* 0x00000005ff0b7290 */ /* 0x000fe20008ffe4ff */
[----:B------:R1:W-:Y:S01]  /*01c0*/  UTMACCTL.PF [UR16] ;  /* 0x00000000100079b9 */ /* 0x0003e20008040000 */
[----:B------:R-:W-:-:S03]  /*01d0*/  UIADD3 UR6, UP1, UPT, UR4, 0x240, URZ ;  /* 0x0000024004067890 */ /* 0x000fc6000ff3e0ff */
[----:B------:R1:W-:Y:S01]  /*01e0*/  UTMACCTL.PF [UR14] ;  /* 0x000000000e0079b9 */ /* 0x0003e20008040000 */
[----:B------:R-:W-:-:S03]  /*01f0*/  UIADD3.X UR9, UPT, UPT, URZ, UR5, URZ, UP0, !UPT ;  /* 0x00000005ff097290 */ /* 0x000fc600087fe4ff */
[----:B------:R1:W-:Y:S01]  /*0200*/  UTMACCTL.PF [UR10] ;  /* 0x000000000a0079b9 */ /* 0x0003e20008040000 */
[----:B------:R-:W-:Y:S02]  /*0210*/  UIADD3 UR4, UP0, UPT, UR4, 0x2c0, URZ ;  /* 0x000002c004047890 */ /* 0x000fe4000ff1e0ff */
[----:B------:R-:W-:-:S03]  /*0220*/  UIADD3.X UR7, UPT, UPT, URZ, UR5, URZ, UP1, !UPT ;  /* 0x00000005ff077290 */ /* 0x000fc60008ffe4ff */
[----:B------:R1:W-:Y:S01]  /*0230*/  UTMACCTL.PF [UR8] ;  /* 0x00000000080079b9 */ /* 0x0003e20008040000 */
[----:B------:R-:W-:-:S05]  /*0240*/  UIADD3.X UR5, UPT, UPT, URZ, UR5, URZ, UP0, !UPT ;  /* 0x00000005ff057290 */ /* 0x000fca00087fe4ff */
[----:B------:R1:W-:Y:S04]  /*0250*/  UTMACCTL.PF [UR6] ;  /* 0x00000000060079b9 */ /* 0x0003e80008040000 */
[----:B------:R1:W-:Y:S02]  /*0260*/  UTMACCTL.PF [UR4] ;  /* 0x00000000040079b9 */ /* 0x0003e40008040000 */
[----:B-1----:R-:W-:Y:S01]  /*0270*/  NOP ;  /* 0x0000000000007918 */ /* 0x002fe20000000000 */
.L_x_0:
[----:B------:R-:W-:Y:S05]  /*0280*/  BRA.U UP3, `(.L_x_1) ;  /* 0x00000001037c7547 */ /* 0x000fea000b800000 */
[----:B------:R-:W-:Y:S01]  /*0290*/  UMOV UR7, 0x400 ;  /* 0x0000040000077882 */ /* 0x000fe20000000000 */
[----:B------:R-:W-:Y:S01]  /*02a0*/  UMOV UR5, 0x1 ;  /* 0x0000000100057882 */ /* 0x000fe20000000000 */
[----:B------:R-:W-:Y:S02]  /*02b0*/  ULEA UR7, UR12, UR7, 0x18 ;  /* 0x000000070c077291 */ /* 0x000fe4000f8ec0ff */
[----:B------:R-:W-:-:S04]  /*02c0*/  UIADD3 UR8, UPT, UPT, -UR5, 0x100000, URZ ;  /* 0x0010000005087890 */ /* 0x000fc8000fffe1ff */
[----:B------:R-:W-:Y:S02]  /*02d0*/  USHF.L.U32 UR9, UR8, 0xb, URZ ;  /* 0x0000000b08097899 */ /* 0x000fe400080006ff */
[----:B------:R-:W-:Y:S01]  /*02e0*/  USHF.L.U32 UR8, UR8, 0x1, URZ ;  /* 0x0000000108087899 */ /* 0x000fe200080006ff */
[----:B------:R-:W-:Y:S01]  /*02f0*/  UMOV UR6, 0x400 ;  /* 0x0000040000067882 */ /* 0x000fe20000000000 */
[----:B------:R-:W-:Y:S01]  /*0300*/  UMOV UR4, 0x8 ;  /* 0x0000000800047882 */ /* 0x000fe20000000000 */
[----:B------:R-:W-:Y:S02]  /*0310*/  ULEA UR6, UR12, UR6, 0x18 ;  /* 0x000000060c067291 */ /* 0x000fe4000f8ec0ff */
[----:B------:R-:W-:-:S04]  /*0320*/  UIADD3 UR10, UPT, UPT, -UR5, 0x100000, URZ ;  /* 0x00100000050a7890 */ /* 0x000fc8000fffe1ff */
[----:B------:R-:W-:Y:S02]  /*0330*/  USHF.L.U32 UR11, UR10, 0xb, URZ ;  /* 0x0000000b0a0b7899 */ /* 0x000fe400080006ff */
[----:B------:R-:W-:Y:S02]  /*0340*/  USHF.L.U32 UR10, UR10, 0x1, URZ ;  /* 0x000000010a0a7899 */ /* 0x000fe400080006ff */
[----:B------:R-:W-:-:S04]  /*0350*/  UIADD3 UR4, UPT, UPT, -UR4, 0x100000, URZ ;  /* 0x0010000004047890 */ /* 0x000fc8000fffe1ff */
[----:B------:R-:W-:Y:S02]  /*0360*/  USHF.L.U32 UR5, UR4, 0xb, URZ ;  /* 0x0000000b04057899 */ /* 0x000fe400080006ff */
[----:B------:R-:W-:Y:S01]  /*0370*/  USHF.L.U32 UR4, UR4, 0x1, URZ ;  /* 0x0000000104047899 */ /* 0x000fe200080006ff */
[----:B------:R-:W1:Y:S02]  /*0380*/  FENCE.VIEW.ASYNC.S ;  /* 0x00000000000073c6 */ /* 0x000e640000000000 */
[----:B-1----:R1:W2:Y:S01]  /*0390*/  SYNCS.EXCH.64 URZ, [UR7], UR8 ;  /* 0x0000000807ff75b2 */ /* 0x0022a20008000100 */
[----:B------:R1:W3:Y:S01]  /*03a0*/  SYNCS.EXCH.64 URZ, [UR7+0x8], UR8 ;  /* 0x0000080807ff75b2 */ /* 0x0002e20008000100 */
[----:B------:R1:W4:Y:S01]  /*03b0*/  SYNCS.EXCH.64 URZ, [UR7+0x10], UR8 ;  /* 0x0000100807ff75b2 */ /* 0x0003220008000100 */
[----:B------:R1:W5:Y:S01]  /*03c0*/  SYNCS.EXCH.64 URZ, [UR7+0x18], UR8 ;  /* 0x0000180807ff75b2 */ /* 0x0003620008000100 */
[----:B------:R1:W1:Y:S01]  /*03d0*/  SYNCS.EXCH.64 URZ, [UR7+0x20], UR8 ;  /* 0x0000200807ff75b2 */ /* 0x0002620008000100 */
        /* <DEDUP_REMOVED lines=9> */
[----:B------:R-:W-:Y:S01]  /*0470*/  NOP ;  /* 0x0000000000007918 */ /* 0x000fe20000000000 */
.L_x_1:
[----:B------:R-:W-:Y:S05]  /*0480*/  BRA.U UP3, `(.L_x_2) ;  /* 0x0000000103287547 */ /* 0x000fea000b800000 */
[----:B-1----:R-:W-:Y:S01]  /*0490*/  UMOV UR5, 0x400 ;  /* 0x0000040000057882 */ /* 0x002fe20000000000 */
[----:B------:R-:W-:Y:S01]  /*04a0*/  UMOV UR4, 0x20 ;  /* 0x0000002000047882 */ /* 0x000fe20000000000 */
[----:B------:R-:W-:Y:S02]  /*04b0*/  ULEA UR5, UR12, UR5, 0x18 ;  /* 0x000000050c057291 */ /* 0x000fe4000f8ec0ff */
[----:B------:R-:W-:-:S04]  /*04c0*/  UIADD3 UR6, UPT, UPT, -UR4, 0x100000, URZ ;  /* 0x0010000004067890 */ /* 0x000fc8000fffe1ff */
[----:B------:R-:W-:Y:S02]  /*04d0*/  USHF.L.U32 UR7, UR6, 0xb, URZ ;  /* 0x0000000b06077899 */ /* 0x000fe400080006ff */
[----:B------:R-:W-:Y:S01]  /*04e0*/  USHF.L.U32 UR6, UR6, 0x1, URZ ;  /* 0x0000000106067899 */ /* 0x000fe200080006ff */
[----:B------:R-:W-:Y:S01]  /*04f0*/  ELECT P0, URZ, PT ;  /* 0x0000000000ff782f */ /* 0x000fe20003800000 */
[----:B------:R-:W1:Y:S10]  /*0500*/  FENCE.VIEW.ASYNC.S ;  /* 0x00000000000073c6 */ /* 0x000e740000000000 */
[----:B-1----:R1:W5:Y:S01]  /*0510*/  SYNCS.EXCH.64 URZ, [UR5+0x70], UR6 ;  /* 0x0000700605ff75b2 */ /* 0x0023620008000100 */
[----:B------:R-:W-:Y:S01]  /*0520*/  NOP ;  /* 0x0000000000007918 */ /* 0x000fe20000000000 */
.L_x_2:
[----:B------:R-:W-:Y:S01]  /*0530*/  NOP ;  /* 0x0000000000007918 */ /* 0x000fe20000000000 */
[----:B------:R-:W-:Y:S01]  /*0540*/  NOP ;  /* 0x0000000000007918 */ /* 0x000fe20000000000 */
[----:B------:R-:W-:Y:S05]  /*0550*/  BRA.U !UP2, `(.L_x_3) ;  /* 0x000000010a087547 */ /* 0x000fea000b800000 */
[----:B-12345:R-:W-:Y:S01]  /*0560*/  UCGABAR_ARV ;  /* 0x00000000000079c7 */ /* 0x03efe20008000000 */
[----:B------:R-:W-:Y:S05]  /*0570*/  BRA `(.L_x_4) ;  /* 0x0000000000047947 */ /* 0x000fea0003800000 */
.L_x_3:
[----:B-12345:R-:W-:Y:S01]  /*0580*/  NOP ;  /* 0x0000000000007918 */ /* 0x03efe20000000000 */
.L_x_4:
[----:B------:R-:W-:Y:S05]  /*0590*/  BRA.U !UP2, `(.L_x_5) ;  /* 0x000000010a0c7547 */ /* 0x000fea000b800000 */
[----:B------:R-:W-:Y:S01]  /*05a0*/  UCGABAR_WAIT ;  /* 0x0000000000007dc7 */ /* 0x000fe20008000000 */
[----:B------:R-:W-:Y:S01]  /*05b0*/  CCTL.IVALL ;  /* 0x00000000ff00798f */ /* 0x000fe20002000000 */
[----:B------:R-:W-:Y:S05]  /*05c0*/  BRA `(.L_x_6) ;  /* 0x0000000000047947 */ /* 0x000fea0003800000 */
.L_x_5:
[----:B------:R-:W-:Y:S06]  /*05d0*/  BAR.SYNC.DEFER_BLOCKING 0x0 ;  /* 0x0000000000007b1d */ /* 0x000fec0000010000 */
.L_x_6:
[----:B------:R-:W1:Y:S01]  /*05e0*/  LDCU.U8 UR23, c[0x0][0x6c8] ;  /* 0x0000d900ff1777ac */ /* 0x000e620008000000 */
[----:B------:R-:W2:Y:S01]  /*05f0*/  LDCU.U8 UR22, c[0x0][0x6c9] ;  /* 0x0000d920ff1677ac */ /* 0x000ea20008000000 */
[----:B------:R-:W3:Y:S01]  /*0600*/  LDCU.U8 UR21, c[0x0][0x6d4] ;  /* 0x0000da80ff1577ac */ /* 0x000ee20008000000 */
[----:B------:R-:W4:Y:S01]  /*0610*/  LDCU.U8 UR15, c[0x0][0x6d5] ;  /* 0x0000daa0ff0f77ac */ /* 0x000f220008000000 */
[----:B------:R-:W5:Y:S01]  /*0620*/  LDCU.U8 UR14, c[0x0][0x6e0] ;  /* 0x0000dc00ff0e77ac */ /* 0x000f620008000000 */
[----:B------:R-:W1:Y:S01]  /*0630*/  LDCU.U8 UR13, c[0x0][0x6e1] ;  /* 0x0000dc20ff0d77ac */ /* 0x000e620008000000 */
[----:B------:R-:W-:Y:S01]  /*0640*/  UIADD3 UR28, UPT, UPT, -UR29, UR12, URZ ;  /* 0x0000000c1d1c7290 */ /* 0x000fe2000fffe1ff */
[----:B------:R-:W-:Y:S05]  /*0650*/  BRA.U UP4, `(.L_x_7) ;  /* 0x0000000904d07547 */ /* 0x000fea000b800000 */
[----:B------:R-:W5:Y:S01]  /*0660*/  S2UR UR41, SR_CTAID.Z ;  /* 0x00000000002979c3 */ /* 0x000f620000002700 */
[----:B------:R-:W-:Y:S01]  /*0670*/  UMOV UR40, 0x1 ;  /* 0x0000000100287882 */ /* 0x000fe20000000000 */
[----:B------:R-:W-:Y:S01]  /*0680*/  UMOV UR39, URZ ;  /* 0x000000ff00277c82 */ /* 0x000fe20008000000 */
[----:B-----5:R-:W-:-:S09]  /*0690*/  UISETP.GT.U32.AND UP0, UPT, UR41, 0x1ff, UPT ;  /* 0x000001ff2900788c */ /* 0x020fd2000bf04070 */
[----:B------:R-:W-:Y:S05]  /*06a0*/  BRA.U UP0, `(.L_x_8) ;  /* 0x0000000900487547 */ /* 0x000fea000b800000 */
[----:B------:R-:W5:Y:S01]  /*06b0*/  LDCU.64 UR4, c[0x0][0x6c0] ;  /* 0x0000d800ff0477ac */ /* 0x000f620008000a00 */
[----:B------:R-:W4:Y:S01]  /*06c0*/  S2UR UR36, SR_CgaCtaId ;  /* 0x00000000002479c3 */ /* 0x000f220000008800 */
[----:B------:R-:W3:Y:S01]  /*06d0*/  LDCU UR8, c[0x0][0x6d0] ;  /* 0x0000da00ff0877ac */ /* 0x000ee20008000800 */
[----:B------:R-:W-:Y:S01]  /*06e0*/  UMOV UR16, 0x400 ;  /* 0x0000040000107882 */ /* 0x000fe20000000000 */
[----:B------:R-:W2:Y:S01]  /*06f0*/  LDCU.64 UR50, c[0x0][0x348] ;  /* 0x00006900ff3277ac */ /* 0x000ea20008000a00 */
[----:B------:R-:W-:Y:S01]  /*0700*/  UMOV UR39, URZ ;  /* 0x000000ff00277c82 */ /* 0x000fe20008000000 */
[----:B------:R-:W-:Y:S01]  /*0710*/  UMOV UR40, 0x1 ;  /* 0x0000000100287882 */ /* 0x000fe20000000000 */
[----:B-----5:R-:W-:-:S04]  /*0720*/  UIMAD.WIDE.U32 UR6, UR41, UR5, URZ ;  /* 0x00000005290672a5 */ /* 0x020fc8000f8e00ff */
[----:B------:R-:W-:Y:S02]  /*0730*/  UIADD3 UR5, UPT, UPT, UR41, -UR7, URZ ;  /* 0x8000000729057290 */ /* 0x000fe4000fffe0ff */
[----:B----4-:R-:W-:Y:S02]  /*0740*/  ULEA UR36, UR36, UR16, 0x18 ;  /* 0x0000001024247291 */ /* 0x010fe4000f8ec0ff */
[----:B-1----:R-:W-:-:S04]  /*0750*/  USHF.R.U32.HI UR5, URZ, UR23, UR5 ;  /* 0x00000017ff057299 */ /* 0x002fc80008011605 */
[----:B------:R-:W-:-:S04]  /*0760*/  UIADD3 UR5, UPT, UPT, UR7, UR5, URZ ;  /* 0x0000000507057290 */ /* 0x000fc8000fffe0ff */
[----:B--2---:R-:W-:-:S04]  /*0770*/  USHF.R.U32.HI UR6, URZ, UR22, UR5 ;  /* 0x00000016ff067299 */ /* 0x004fc80008011605 */
[----:B------:R-:W-:-:S04]  /*0780*/  UIADD3 UR6, UPT, UPT, -UR6, URZ, URZ ;  /* 0x000000ff06067290 */ /* 0x000fc8000fffe1ff */
[----:B------:R-:W-:Y:S01]  /*0790*/  UIMAD UR6, UR6, UR4, UR41 ;  /* 0x00000004060672a4 */ /* 0x000fe2000f8e0229 */
[----:B------:R-:W1:Y:S03]  /*07a0*/  LDCU.64 UR4, c[0x0][0x6d8] ;  /* 0x0000db00ff0477ac */ /* 0x000e660008000a00 */
[----:B---3--:R-:W-:-:S07]  /*07b0*/  UIMAD.WIDE.U32 UR8, UR6, UR8, URZ ;  /* 0x00000008060872a5 */ /* 0x008fce000f8e00ff */
[----:B------:R-:W-:Y:S02]  /*07c0*/  UMOV UR7, UR9 ;  /* 0x0000000900077c82 */ /* 0x000fe40008000000 */
[----:B------:R-:W-:Y:S02]  /*07d0*/  UIADD3 UR12, UPT, UPT, UR6, -UR7, URZ ;  /* 0x80000007060c7290 */ /* 0x000fe4000fffe0ff */
[----:B------:R-:W2:Y:S02]  /*07e0*/  LDCU UR9, c[0x0][0x374] ;  /* 0x00006e80ff0977ac */ /* 0x000ea40008000800 */
[----:B------:R-:W-:Y:S01]  /*07f0*/  USHF.R.U32.HI UR12, URZ, UR21, UR12 ;  /* 0x00000015ff0c7299 */ /* 0x000fe2000801160c */
[----:B------:R-:W2:Y:S03]  /*0800*/  LDCU UR8, c[0x0][0x370] ;  /* 0x00006e00ff0877ac */ /* 0x000ea60008000800 */
[----:B------:R-:W-:Y:S01]  /*0810*/  UIADD3 UR12, UPT, UPT, UR7, UR12, URZ ;  /* 0x0000000c070c7290 */ /* 0x000fe2000fffe0ff */
[----:B------:R-:W3:Y:S03]  /*0820*/  LDCU UR7, c[0x0][0x378] ;  /* 0x00006f00ff0777ac */ /* 0x000ee60008000800 */
[----:B------:R-:W-:-:S04]  /*0830*/  USHF.R.U32.HI UR12, URZ, UR15, UR12 ;  /* 0x0000000fff0c7299 */ /* 0x000fc8000801160c */
[----:B-1----:R-:W-:Y:S01]  /*0840*/  UIMAD.WIDE.U32 UR10, UR12, UR5, URZ ;  /* 0x000000050c0a72a5 */ /* 0x002fe2000f8e00ff */
[----:B------:R-:W1:Y:S03]  /*0850*/  LDCU UR5, c[0x0][0x6cc] ;  /* 0x0000d980ff0577ac */ /* 0x000e660008000800 */
[----:B------:R-:W-:Y:S02]  /*0860*/  UIADD3 UR10, UPT, UPT, UR12, -UR11, URZ ;  /* 0x8000000b0c0a7290 */ /* 0x000fe4000fffe0ff */
[----:B--2---:R-:W-:Y:S02]  /*0870*/  UIMAD UR8, UR9, UR8, URZ ;  /* 0x00000008090872a4 */ /* 0x004fe4000f8e02ff */
[----:B------:R-:W-:Y:S02]  /*0880*/  USHF.R.U32.HI UR10, URZ, UR14, UR10 ;  /* 0x0000000eff0a7299 */ /* 0x000fe4000801160a */
[----:B---3--:R-:W-:-:S02]  /*0890*/  UIMAD UR8, UR8, UR7, URZ ;  /* 0x00000007080872a4 */ /* 0x008fc4000f8e02ff */
[----:B------:R-:W-:Y:S02]  /*08a0*/  UIADD3 UR10, UPT, UPT, UR11, UR10, URZ ;  /* 0x0000000a0b0a7290 */ /* 0x000fe4000fffe0ff */
[----:B------:R-:W-:Y:S02]  /*08b0*/  ULEA.HI UR38, UR8, UR8, URZ, 0x1 ;  /* 0x0000000808267291 */ /* 0x000fe4000f8f08ff */
[----:B------:R-:W-:Y:S02]  /*08c0*/  USHF.R.U32.HI UR7, URZ, UR13, UR10 ;  /* 0x0000000dff077299 */ /* 0x000fe4000801160a */
[----:B------:R-:W-:Y:S02]  /*08d0*/  UIADD3 UR8, UPT, UPT, -UR12, URZ, URZ ;  /* 0x000000ff0c087290 */ /* 0x000fe4000fffe1ff */
[----:B------:R-:W-:Y:S02]  /*08e0*/  UIADD3 UR7, UPT, UPT, -UR7, URZ, URZ ;  /* 0x000000ff07077290 */ /* 0x000fe4000fffe1ff */
[----:B------:R-:W-:-:S02]  /*08f0*/  USHF.R.S32.HI UR38, URZ, 0x1, UR38 ;  /* 0x00000001ff267899 */ /* 0x000fc40008011426 */
[----:B-1----:R-:W-:Y:S02]  /*0900*/  UIMAD UR5, UR8, UR5, UR6 ;  /* 0x00000005080572a4 */ /* 0x002fe4000f8e0206 */
[----:B------:R-:W-:-:S12]  /*0910*/  UIMAD UR12, UR7, UR4, UR12 ;  /* 0x00000004070c72a4 */ /* 0x000fd8000f8e020c */
.L_x_13:
[----:B------:R-:W-:Y:S02]  /*0920*/  USHF.L.U32 UR4, UR40, 0x1f, URZ ;  /* 0x0000001f28047899 */ /* 0x000fe400080006ff */
[----:B------:R-:W-:Y:S02]  /*0930*/  ULEA UR6, UR39, UR36, 0x3 ;  /* 0x0000002427067291 */ /* 0x000fe4000f8e18ff */
[----:B------:R-:W-:Y:S02]  /*0940*/  UIADD3 UR46, UP2, UPT, UR50, 0xc0, URZ ;  /* 0x000000c0322e7890 */ /* 0x000fe4000ff5e0ff */
[----:B------:R-:W-:Y:S01]  /*0950*/  MOV R0, UR4 ;  /* 0x0000000400007c02 */ /* 0x000fe20008000f00 */
[----:B------:R-:W-:Y:S02]  /*0960*/  UIADD3 UR4, UPT, UPT, UR5, UR5, URZ ;  /* 0x0000000505047290 */ /* 0x000fe4000fffe0ff */
[----:B------:R-:W-:Y:S02]  /*0970*/  ULEA UR7, UR12, UR31, 0x1 ;  /* 0x0000001f0c077291 */ /* 0x000fe4000f8e08ff */
[----:B------:R-:W-:Y:S01]  /*0980*/  ULOP3.LUT UR5, UR4, UR31, URZ, 0xfc, !UPT ;  /* 0x0000001f04057292 */ /* 0x000fe2000f8efcff */
[----:B-1----:R1:W2:Y:S01]  /*0990*/  SYNCS.PHASECHK.TRANS64.TRYWAIT P1, [UR6+0x28], R0 ;  /* 0x00002800ff0075a7 */ /* 0x0022a20008021106 */
[----:B------:R-:W-:-:S02]  /*09a0*/  UIADD3 UR48, UP3, UPT, UR50, 0x40, URZ ;  /* 0x0000004032307890 */ /* 0x000fc4000ff7e0ff */
[----:B------:R-:W-:Y:S02]  /*09b0*/  ULEA.HI UR4, UR4, UR5, URZ, 0x1 ;  /* 0x0000000504047291 */ /* 0x000fe4000f8f08ff */
[----:B------:R-:W-:Y:S02]  /*09c0*/  UIADD3 UR44, UP1, UPT, UR50, 0x140, URZ ;  /* 0x00000140322c7890 */ /* 0x000fe4000ff3e0ff */
[----:B------:R-:W-:Y:S02]  /*09d0*/  ULOP3.LUT UR6, UR4, 0xfffffffe, URZ, 0xc0, !UPT ;  /* 0xfffffffe04067892 */ /* 0x000fe4000f8ec0ff */
[----:B------:R-:W-:Y:S02]  /*09e0*/  USHF.R.S32.HI UR4, URZ, 0x1, UR4 ;  /* 0x00000001ff047899 */ /* 0x000fe40008011404 */
[----:B------:R-:W-:Y:S02]  /*09f0*/  UISETP.NE.AND UP4, UPT, UR5, UR6, UPT ;  /* 0x000000060500728c */ /* 0x000fe4000bf85270 */
[----:B------:R-:W-:-:S02]  /*0a00*/  UIADD3 UR20, UPT, UPT, UR4, -0x1, URZ ;  /* 0xffffffff04147890 */ /* 0x000fc4000fffe0ff */
[----:B------:R-:W-:Y:S02]  /*0a10*/  UISETP.LT.AND UP4, UPT, UR5, URZ, UP4 ;  /* 0x000000ff0500728c */ /* 0x000fe4000a781270 */
[----:B------:R-:W-:Y:S02]  /*0a20*/  UIADD3 UR42, UP0, UPT, UR50, 0x1c0, URZ ;  /* 0x000001c0322a7890 */ /* 0x000fe4000ff1e0ff */
[----:B------:R-:W-:Y:S02]  /*0a30*/  UIADD3.X UR47, UPT, UPT, URZ, UR51, URZ, UP2, !UPT ;  /* 0x00000033ff2f7290 */ /* 0x000fe400097fe4ff */
[----:B------:R-:W-:Y:S02]  /*0a40*/  UIADD3.X UR49, UPT, UPT, URZ, UR51, URZ, UP3, !UPT ;  /* 0x00000033ff317290 */ /* 0x000fe40009ffe4ff */
[----:B------:R-:W-:Y:S02]  /*0a50*/  UIADD3.X UR45, UPT, UPT, URZ, UR51, URZ, UP1, !UPT ;  /* 0x00000033ff2d7290 */ /* 0x000fe40008ffe4ff */
[----:B------:R-:W-:-:S02]  /*0a60*/  UIADD3.X UR43, UPT, UPT, URZ, UR51, URZ, UP0, !UPT ;  /* 0x00000033ff2b7290 */ /* 0x000fc400087fe4ff */
[----:B------:R-:W-:Y:S02]  /*0a70*/  @!UP4 UIADD3 UR20, UPT, UPT, UR4, URZ, URZ ;  /* 0x000000ff0414c290 */ /* 0x000fe4000fffe0ff */
[----:B------:R-:W-:Y:S02]  /*0a80*/  USHF.L.U32 UR7, UR7, 0x6, URZ ;  /* 0x0000000607077899 */ /* 0x000fe400080006ff */
[----:B------:R-:W-:Y:S02]  /*0a90*/  ULEA UR27, UR20, UR31, 0x1 ;  /* 0x0000001f141b7291 */ /* 0x000fe4000f8e08ff */
[----:B------:R-:W-:Y:S02]  /*0aa0*/  UIADD3 UR20, UPT, UPT, UR20, UR20, URZ ;  /* 0x0000001414147290 */ /* 0x000fe4000fffe0ff */
[----:B------:R-:W-:Y:S02]  /*0ab0*/  USHF.L.U32 UR27, UR27, 0x7, URZ ;  /* 0x000000071b1b7899 */ /* 0x000fe400080006ff */
[----:B------:R-:W-:-:S02]  /*0ac0*/  ULOP3.LUT UR20, UR20, UR31, URZ, 0xfc, !UPT ;  /* 0x0000001f14147292 */ /* 0x000fc4000f8efcff */
[----:B------:R-:W-:Y:S01]  /*0ad0*/  UISETP.NE.AND UP2, UPT, UR31, URZ, UPT ;  /* 0x000000ff1f00728c */ /* 0x000fe2000bf45270 */
[----:B------:R-:W-:Y:S01]  /*0ae0*/  UMOV UR37, URZ ;  /* 0x000000ff00257c82 */ /* 0x000fe20008000000 */
[----:B------:R-:W-:Y:S01]  /*0af0*/  UMOV UR18, URZ ;  /* 0x000000ff00127c82 */ /* 0x000fe20008000000 */
[----:B-1----:R-:W-:Y:S02]  /*0b00*/  UMOV UR10, URZ ;  /* 0x000000ff000a7c82 */ /* 0x002fe40008000000 */
.L_x_12:
[----:B---3--:R-:W-:Y:S01]  /*0b10*/  ULEA UR25, UR39, UR36, 0x3 ;  /* 0x0000002427197291 */ /* 0x008fe2000f8e18ff */
[----:B-12---:R-:W-:Y:S11]  /*0b20*/  @P1 BRA `(.L_x_9) ;  /* 0x0000000000101947 */ /* 0x006ff60003800000 */
[----:B------:R-:W-:-:S06]  /*0b30*/  USHF.L.U32 UR4, UR40, 0x1f, URZ ;  /* 0x0000001f28047899 */ /* 0x000fcc00080006ff */
[----:B------:R-:W-:-:S04]  /*0b40*/  MOV R0, UR4 ;  /* 0x0000000400007c02 */ /* 0x000fc80008000f00 */
[----:B------:R-:W1:Y:S02]  /*0b50*/  SYNCS.PHASECHK.TRANS64.TRYWAIT P0, [UR25+0x28], R0 ;  /* 0x00002800ff0075a7 */ /* 0x000e640008001119 */
[----:B-1----:R-:W-:Y:S05]  /*0b60*/  @!P0 BRA `(.L_x_10) ;  /* 0x00000040006c8947 */ /* 0x002fea0003800000 */
.L_x_9:
[----:B------:R-:W-:Y:S05]  /*0b70*/  BRA.U UP2, `(.L_x_11) ;  /* 0x00000001020c7547 */ /* 0x000fea000b800000 */
[----:B------:R-:W-:-:S13]  /*0b80*/  ELECT P0, URZ, PT ;  /* 0x0000000000ff782f */ /* 0x000fda0003800000 */
[----:B-1----:R-:W-:-:S04]  /*0b90*/  @P0 MOV R0, 0xd000 ;  /* 0x0000d00000000802 */ /* 0x002fc80000000f00 */
[----:B------:R2:W-:Y:S03]  /*0ba0*/  @P0 SYNCS.ARRIVE.TRANS64 RZ, [UR25], R0 ;  /* 0x00000000ffff09a7 */ /* 0x0005e60008000019 */
.L_x_11:
[----:B------:R-:W-:Y:S01]  /*0bb0*/  USHF.L.U32 UR24, UR39, 0xf, URZ ;  /* 0x0000000f27187899 */ /* 0x000fe200080006ff */
[----:B------:R-:W-:Y:S01]  /*0bc0*/  PLOP3.LUT P1, PT, PT, PT, PT, 0x80, 0x8 ;  /* 0x000000000008781c */ /* 0x000fe20003f2f070 */
[----:B------:R-:W-:Y:S02]  /*0bd0*/  USHF.L.U32 UR6, UR39, 0xe, URZ ;  /* 0x0000000e27067899 */ /* 0x000fe400080006ff */
[----:B------:R-:W-:Y:S02]  /*0be0*/  USHF.L.U32 UR16, UR39, 0xa, URZ ;  /* 0x0000000a27107899 */ /* 0x000fe400080006ff */
[----:B------:R-:W-:Y:S02]  /*0bf0*/  UIADD3 UR39, UPT, UPT, UR39, 0x1, URZ ;  /* 0x0000000127277890 */ /* 0x000fe4000fffe0ff */
[----:B------:R-:W-:Y:S02]  /*0c00*/  UISETP.GT.U32.AND UP0, UPT, UR37, 0xe, UPT ;  /* 0x0000000e2500788c */ /* 0x000fe4000bf04070 */
[----:B------:R-:W-:-:S02]  /*0c10*/  UISETP.NE.AND UP1, UPT, UR39, 0x5, UPT ;  /* 0x000000052700788c */ /* 0x000fc4000bf25270 */
[----:B------:R-:W-:Y:S02]  /*0c20*/  ULEA.HI.SX32 UR24, UR24, UR36, 0x1f ;  /* 0x0000002418187291 */ /* 0x000fe4000f8ffaff */
[----:B------:R-:W-:Y:S01]  /*0c30*/  USEL UR4, URZ, 0x1, UP1 ;  /* 0x00000001ff047887 */ /* 0x000fe20008800000 */
[----:B------:R-:W-:Y:S01]  /*0c40*/  PLOP3.LUT P0, PT, PT, PT, UP0, 0x80, 0x8 ;  /* 0x000000000008781c */ /* 0x000fe20003f0f008 */
[----:B------:R-:W-:Y:S02]  /*0c50*/  ULEA.HI.SX32 UR6, UR6, UR36, 0x1f ;  /* 0x0000002406067291 */ /* 0x000fe4000f8ffaff */
[----:B------:R-:W-:Y:S02]  /*0c60*/  UIADD3 UR19, UPT, UPT, UR37, UR37, URZ ;  /* 0x0000002525137290 */ /* 0x000fe4000fffe0ff */
[----:B------:R-:W-:Y:S02]  /*0c70*/  ULEA UR8, UR28, UR16, 0x9 ;  /* 0x000000101c087291 */ /* 0x000fe4000f8e48ff */
[----:B------:R-:W-:-:S02]  /*0c80*/  ULOP3.LUT UR40, UR40, UR4, URZ, 0x3c, !UPT ;  /* 0x0000000428287292 */ /* 0x000fc4000f8e3cff */
[----:B------:R-:W-:Y:S02]  /*0c90*/  USHF.L.U32 UR26, UR37, 0x8, URZ ;  /* 0x00000008251a7899 */ /* 0x000fe400080006ff */
[----:B------:R-:W-:Y:S02]  /*0ca0*/  ULOP3.LUT UR25, UR25, 0xfefffff8, URZ, 0xc0, !UPT ;  /* 0xfefffff819197892 */ /* 0x000fe4000f8ec0ff */
[----:B------:R-:W-:Y:S02]  /*0cb0*/  USEL UR39, UR39, URZ, UP1 ;  /* 0x000000ff27277287 */ /* 0x000fe40008800000 */
[----:B------:R-:W-:Y:S02]  /*0cc0*/  UIADD3 UR24, UPT, UPT, UR24, 0x14400, URZ ;  /* 0x0001440018187890 */ /* 0x000fe4000fffe0ff */
[----:B------:R-:W-:Y:S02]  /*0cd0*/  UIADD3 UR4, UPT, UPT, UR6, 0x28400, URZ ;  /* 0x0002840006047890 */ /* 0x000fe4000fffe0ff */
[----:B------:R-:W-:-:S02]  /*0ce0*/  UIADD3 UR16, UPT, UPT, UR36, 0x32400, UR16 ;  /* 0x0003240024107890 */ /* 0x000fc4000fffe010 */
[----:B------:R-:W-:Y:S02]  /*0cf0*/  UIADD3 UR11, UPT, UPT, UR19, UR28, URZ ;  /* 0x0000001c130b7290 */ /* 0x000fe4000fffe0ff */
[----:B------:R-:W-:Y:S01]  /*0d00*/  UIADD3 UR8, UPT, UPT, UR36, 0x33800, UR8 ;  /* 0x0003380024087890 */ /* 0x000fe2000fffe008 */
[----:B------:R3:W-:Y:S01]  /*0d10*/  UTMALDG.2D.2CTA [UR24], [UR48], desc[URZ] ;  /* 0x0000ff18300075b4 */ /* 0x0007e20008209000 */
[----:B------:R-:W-:Y:S02]  /*0d20*/  @!UP0 USHF.L.U32 UR34, UR40, 0x1f, URZ ;  /* 0x0000001f28228899 */ /* 0x000fe400080006ff */
[----:B------:R-:W-:Y:S01]  /*0d30*/  @!UP0 ULEA UR35, UR39, UR36, 0x3 ;  /* 0x0000002427238291 */ /* 0x000fe2000f8e18ff */
[----:B------:R-:W-:Y:S01]  /*0d40*/  UMOV UR5, UR25 ;  /* 0x0000001900057c82 */ /* 0x000fe20008000000 */
[----:B------:R-:W-:Y:S01]  /*0d50*/  UMOV UR6, UR26 ;  /* 0x0000001a00067c82 */ /* 0x000fe20008000000 */
[----:B------:R-:W-:Y:S01]  /*0d60*/  UMOV UR17, UR25 ;  /* 0x0000001900117c82 */ /* 0x000fe20008000000 */
[----:B-12---:R-:W-:Y:S01]  /*0d70*/  IMAD.U32 R0, RZ, RZ, UR34 ;  /* 0x00000022ff007e24 */ /* 0x006fe2000f8e00ff */
[----:B------:R-:W-:Y:S01]  /*0d80*/  UMOV UR33, 0x30000 ;  /* 0x0003000000217882 */ /* 0x000fe20000000000 */
[----:B------:R-:W-:Y:S01]  /*0d90*/  UMOV UR9, UR25 ;  /* 0x0000001900097c82 */ /* 0x000fe20008000000 */
[----:B------:R3:W-:Y:S01]  /*0da0*/  UTMALDG.2D.2CTA [UR4], [UR46], desc[URZ] ;  /* 0x0000ff042e0075b4 */ /* 0x0007e20008209000 */
[----:B------:R-:W-:-:S04]  /*0db0*/  UIADD3 UR37, UPT, UPT, UR37, 0x1, URZ ;  /* 0x0000000125257890 */ /* 0x000fc8000fffe0ff */
[----:B------:R-:W-:Y:S01]  /*0dc0*/  UISETP.NE.AND UP0, UPT, UR37, 0x10, UPT ;  /* 0x000000102500788c */ /* 0x000fe2000bf05270 */
[----:B------:R3:W-:Y:S01]  /*0dd0*/  UTMALDG.3D.2CTA [UR16], [UR44], desc[URZ] ;  /* 0x0000ff102c0075b4 */ /* 0x0007e20008211000 */
[----:B------:R3:W-:Y:S01]  /*0de0*/  UTMALDG.3D.MULTICAST.2CTA [UR8], [UR42], UR33, desc[URZ] ;  /* 0x0000ff082a0073b4 */ /* 0x0007e20008211821 */
[----:B------:R3:W1:Y:S06]  /*0df0*/  @!P0 SYNCS.PHASECHK.TRANS64.TRYWAIT P1, [UR35+0x28], R0 ;  /* 0x00002800ff0085a7 */ /* 0x00066c0008021123 */
[----:B------:R-:W-:Y:S05]  /*0e00*/  BRA.U UP0, `(.L_x_12) ;  /* 0xfffffffd00407547 */ /* 0x000fea000b83ffff */
[----:B---3--:R-:W2:Y:S01]  /*0e10*/  LDCU.64 UR4, c[0x0][0x6c0] ;  /* 0x0000d800ff0477ac */ /* 0x008ea20008000a00 */
[----:B------:R-:W-:-:S04]  /*0e20*/  UIADD3 UR41, UPT, UPT, UR38, UR41, URZ ;  /* 0x0000002926297290 */ /* 0x000fc8000fffe0ff */
[----:B------:R-:W-:Y:S02]  /*0e30*/  UISETP.GE.AND UP0, UPT, UR41, 0x200, UPT ;  /* 0x000002002900788c */ /* 0x000fe4000bf06270 */
[----:B--2---:R-:W-:Y:S01]  /*0e40*/  UIMAD.WIDE.U32 UR6, UR41, UR5, URZ ;  /* 0x00000005290672a5 */ /* 0x004fe2000f8e00ff */
[----:B------:R-:W2:Y:S03]  /*0e50*/  LDCU UR5, c[0x0][0x6d0] ;  /* 0x0000da00ff0577ac */ /* 0x000ea60008000800 */
[----:B------:R-:W-:-:S04]  /*0e60*/  UIADD3 UR6, UPT, UPT, UR41, -UR7, URZ ;  /* 0x8000000729067290 */ /* 0x000fc8000fffe0ff */
[----:B------:R-:W-:-:S04]  /*0e70*/  USHF.R.U32.HI UR6, URZ, UR23, UR6 ;  /* 0x00000017ff067299 */ /* 0x000fc80008011606 */
[----:B------:R-:W-:-:S04]  /*0e80*/  UIADD3 UR7, UPT, UPT, UR7, UR6, URZ ;  /* 0x0000000607077290 */ /* 0x000fc8000fffe0ff */
[----:B------:R-:W-:-:S04]  /*0e90*/  USHF.R.U32.HI UR7, URZ, UR22, UR7 ;  /* 0x00000016ff077299 */ /* 0x000fc80008011607 */
[----:B------:R-:W-:-:S04]  /*0ea0*/  UIADD3 UR7, UPT, UPT, -UR7, URZ, URZ ;  /* 0x000000ff07077290 */ /* 0x000fc8000fffe1ff */
[----:B------:R-:W-:-:S04]  /*0eb0*/  UIMAD UR7, UR4, UR7, UR41 ;  /* 0x00000007040772a4 */ /* 0x000fc8000f8e0229 */
[----:B--2---:R-:W-:Y:S01]  /*0ec0*/  UIMAD.WIDE.U32 UR8, UR7, UR5, URZ ;  /* 0x00000005070872a5 */ /* 0x004fe2000f8e00ff */
[----:B------:R-:W2:Y:S03]  /*0ed0*/  LDCU.64 UR4, c[0x0][0x6d8] ;  /* 0x0000db00ff0477ac */ /* 0x000ea60008000a00 */
[----:B------:R-:W-:-:S04]  /*0ee0*/  UIADD3 UR6, UPT, UPT, UR7, -UR9, URZ ;  /* 0x8000000907067290 */ /* 0x000fc8000fffe0ff */
[----:B------:R-:W-:-:S04]  /*0ef0*/  USHF.R.U32.HI UR6, URZ, UR21, UR6 ;  /* 0x00000015ff067299 */ /* 0x000fc80008011606 */
[----:B------:R-:W-:-:S04]  /*0f00*/  UIADD3 UR6, UPT, UPT, UR9, UR6, URZ ;  /* 0x0000000609067290 */ /* 0x000fc8000fffe0ff */
[----:B------:R-:W-:-:S04]  /*0f10*/  USHF.R.U32.HI UR12, URZ, UR15, UR6 ;  /* 0x0000000fff0c7299 */ /* 0x000fc80008011606 */
[----:B--2---:R-:W-:Y:S01]  /*0f20*/  UIMAD.WIDE.U32 UR8, UR12, UR5, URZ ;  /* 0x000000050c0872a5 */ /* 0x004fe2000f8e00ff */
[----:B------:R-:W2:Y:S03]  /*0f30*/  LDCU UR5, c[0x0][0x6cc] ;  /* 0x0000d980ff0577ac */ /* 0x000ea60008000800 */
[----:B------:R-:W-:Y:S02]  /*0f40*/  UIADD3 UR6, UPT, UPT, UR12, -UR9, URZ ;  /* 0x800000090c067290 */ /* 0x000fe4000fffe0ff */
[----:B------:R-:W-:Y:S02]  /*0f50*/  UIADD3 UR8, UPT, UPT, -UR12, URZ, URZ ;  /* 0x000000ff0c087290 */ /* 0x000fe4000fffe1ff */
[----:B------:R-:W-:-:S04]  /*0f60*/  USHF.R.U32.HI UR6, URZ, UR14, UR6 ;  /* 0x0000000eff067299 */ /* 0x000fc80008011606 */
[----:B------:R-:W-:-:S04]  /*0f70*/  UIADD3 UR6, UPT, UPT, UR9, UR6, URZ ;  /* 0x0000000609067290 */ /* 0x000fc8000fffe0ff */
[----:B------:R-:W-:Y:S02]  /*0f80*/  USHF.R.U32.HI UR6, URZ, UR13, UR6 ;  /* 0x0000000dff067299 */ /* 0x000fe40008011606 */
[----:B--2---:R-:W-:Y:S02]  /*0f90*/  UIMAD UR5, UR5, UR8, UR7 ;  /* 0x00000008050572a4 */ /* 0x004fe4000f8e0207 */
[----:B------:R-:W-:-:S04]  /*0fa0*/  UIADD3 UR6, UPT, UPT, -UR6, URZ, URZ ;  /* 0x000000ff06067290 */ /* 0x000fc8000fffe1ff */
[----:B------:R-:W-:Y:S01]  /*0fb0*/  UIMAD UR12, UR4, UR6, UR12 ;  /* 0x00000006040c72a4 */ /* 0x000fe2000f8e020c */
[----:B------:R-:W-:Y:S11]  /*0fc0*/  BRA.U !UP0, `(.L_x_13) ;  /* 0xfffffff908547547 */ /* 0x000ff6000b83ffff */
.L_x_8:
[----:B------:R-:W-:Y:S01]  /*0fd0*/  UIADD3 UR5, UPT, UPT, UR39, 0x2, URZ ;  /* 0x0000000227057890 */ /* 0x000fe2000fffe0ff */
[----:B------:R-:W5:Y:S01]  /*0fe0*/  S2UR UR12, SR_CgaCtaId ;  /* 0x00000000000c79c3 */ /* 0x000f620000008800 */
[----:B------:R-:W-:-:S04]  /*0ff0*/  UISETP.NE.AND UP0, UPT, UR39, 0x4, UPT ;  /* 0x000000042700788c */ /* 0x000fc8000bf05270 */
[----:B------:R-:W-:-:S04]  /*1000*/  USEL UR5, UR5, 0x1, UP0 ;  /* 0x0000000105057887 */ /* 0x000fc80008000000 */
[----:B------:R-:W-:Y:S02]  /*1010*/  UIADD3 UR4, UPT, UPT, UR5, 0x1, URZ ;  /* 0x0000000105047890 */ /* 0x000fe4000fffe0ff */
[----:B------:R-:W-:-:S04]  /*1020*/  UISETP.NE.AND UP1, UPT, UR5, 0x5, UPT ;  /* 0x000000050500788c */ /* 0x000fc8000bf25270 */
[----:B------:R-:W-:Y:S02]  /*1030*/  USEL UR4, UR4, 0x1, UP1 ;  /* 0x0000000104047887 */ /* 0x000fe40008800000 */
[----:B------:R-:W-:Y:S02]  /*1040*/  UISETP.EQ.XOR UP1, UPT, UR39, 0x4, !UP1 ;  /* 0x000000042700788c */ /* 0x000fe4000cf22a70 */
[----:B------:R-:W-:Y:S02]  /*1050*/  UIADD3 UR6, UPT, UPT, UR4, 0x1, URZ ;  /* 0x0000000104067890 */ /* 0x000fe4000fffe0ff */
[----:B------:R-:W-:Y:S02]  /*1060*/  UISETP.NE.AND UP0, UPT, UR4, 0x5, UPT ;  /* 0x000000050400788c */ /* 0x000fe4000bf05270 */
[----:B------:R-:W-:Y:S02]  /*1070*/  UISETP.EQ.XOR UP1, UPT, UR4, 0x5, UP1 ;  /* 0x000000050400788c */ /* 0x000fe40008f22a70 */
[----:B------:R-:W-:Y:S01]  /*1080*/  USEL UR6, UR6, 0x1, UP0 ;  /* 0x0000000106067887 */ /* 0x000fe20008000000 */
[----:B------:R-:W-:-:S03]  /*1090*/  UMOV UR4, 0x400 ;  /* 0x0000040000047882 */ /* 0x000fc60000000000 */
[----:B------:R-:W-:Y:S02]  /*10a0*/  UISETP.EQ.XOR UP1, UPT, UR6, 0x5, UP1 ;  /* 0x000000050600788c */ /* 0x000fe40008f22a70 */
[----:B------:R-:W-:Y:S02]  /*10b0*/  UISETP.NE.AND UP0, UPT, UR6, 0x5, UPT ;  /* 0x000000050600788c */ /* 0x000fe4000bf05270 */
[----:B------:R-:W-:Y:S02]  /*10c0*/  USEL UR5, URZ, 0x1, !UP1 ;  /* 0x00000001ff057887 */ /* 0x000fe4000c800000 */
[----:B-----5:R-:W-:Y:S02]  /*10d0*/  ULEA UR4, UR12, UR4, 0x18 ;  /* 0x000000040c047291 */ /* 0x020fe4000f8ec0ff */
[----:B------:R-:W-:Y:S02]  /*10e0*/  ULOP3.LUT UR5, UR40, UR5, URZ, 0x3c, !UPT ;  /* 0x0000000528057292 */ /* 0x000fe4000f8e3cff */
[----:B------:R-:W-:-:S02]  /*10f0*/  USEL UR6, UR6, URZ, UP0 ;  /* 0x000000ff06067287 */ /* 0x000fc40008000000 */
[----:B------:R-:W-:Y:S02]  /*1100*/  USHF.L.U32 UR5, UR5, 0x1f, URZ ;  /* 0x0000001f05057899 */ /* 0x000fe400080006ff */
[----:B------:R-:W-:Y:S02]  /*1110*/  ULEA UR4, UR6, UR4, 0x3 ;  /* 0x0000000406047291 */ /* 0x000fe4000f8e18ff */
[----:B------:R-:W-:Y:S02]  /*1120*/  UISETP.NE.AND UP0, UPT, UR31, URZ, UPT ;  /* 0x000000ff1f00728c */ /* 0x000fe4000bf05270 */
[----:B------:R-:W-:-:S05]  /*1130*/  MOV R0, UR5 ;  /* 0x0000000500007c02 */ /* 0x000fca0008000f00 */
[----:B------:R-:W5:Y:S02]  /*1140*/  SYNCS.PHASECHK.TRANS64.TRYWAIT P0, [UR4+0x28], R0 ;  /* 0x00002800ff0075a7 */ /* 0x000f640008001104 */
[----:B-----5:R-:W-:Y:S05]  /*1150*/  @!P0 BRA `(.L_x_14) ;  /* 0x0000003c00108947 */ /* 0x020fea0003800000 */
.L_x_56:
[----:B------:R-:W-:Y:S05]  /*1160*/  BRA.U UP0, `(.L_x_7) ;  /* 0x00000001000c7547 */ /* 0x000fea000b800000 */
[----:B------:R-:W-:-:S13]  /*1170*/  ELECT P0, URZ, PT ;  /* 0x0000000000ff782f */ /* 0x000fda0003800000 */
[----:B-----5:R-:W-:-:S04]  /*1180*/  @P0 MOV R0, 0xd000 ;  /* 0x0000d00000000802 */ /* 0x020fc80000000f00 */
[----:B------:R5:W-:Y:S03]  /*1190*/  @P0 SYNCS.ARRIVE.TRANS64 RZ, [UR4], R0 ;  /* 0x00000000ffff09a7 */ /* 0x000be60008000004 */
.L_x_7:
[----:B------:R-:W-:-:S09]  /*11a0*/  UISETP.NE.AND UP0, UPT, UR32, 0x4, UPT ;  /* 0x000000042000788c */ /* 0x000fd2000bf05270 */
[----:B------:R-:W-:Y:S05]  /*11b0*/  BRA.U UP0, `(.L_x_15) ;  /* 0x0000000900f47547 */ /* 0x000fea000b800000 */
[----:B------:R-:W5:Y:S01]  /*11c0*/  S2UR UR27, SR_CTAID.Z ;  /* 0x00000000001b79c3 */ /* 0x000f620000002700 */
[----:B------:R-:W-:Y:S01]  /*11d0*/  NOP ;  /* 0x0000000000007918 */ /* 0x000fe20000000000 */
[----:B------:R-:W-:Y:S01]  /*11e0*/  HFMA2 R4, -RZ, RZ, 0, 5.9604644775390625e-08 ;  /* 0x00000001ff047431 */ /* 0x000fe200000001ff */
[----:B------:R-:W-:Y:S01]  /*11f0*/  MOV R5, 0x1 ;  /* 0x0000000100057802 */ /* 0x000fe20000000f00 */
[----:B------:R-:W-:Y:S02]  /*1200*/  UMOV UR4, 0x400 ;  /* 0x0000040000047882 */ /* 0x000fe40000000000 */
[----:B------:R-:W-:Y:S02]  /*1210*/  ULEA UR12, UR12, UR4, 0x18 ;  /* 0x000000040c0c7291 */ /* 0x000fe4000f8ec0ff */
[----:B-----5:R-:W-:Y:S01]  /*1220*/  UISETP.GT.U32.AND UP0, UPT, UR27, 0x1ff, UPT ;  /* 0x000001ff1b00788c */ /* 0x020fe2000bf04070 */
[----:B------:R-:W-:Y:S08]  /*1230*/  BAR.SYNC.DEFER_BLOCKING 0x2, 0xa0 ;  /* 0x0082800000007b1d */ /* 0x000ff00000010000 */
[----:B------:R-:W-:Y:S05]  /*1240*/  BRA.U UP0, `(.L_x_16) ;  /* 0x00000009007c7547 */ /* 0x000fea000b800000 */
[----:B------:R-:W5:Y:S01]  /*1250*/  LDS R0, [UR12+0x78] ;  /* 0x0000780cff007984 */ /* 0x000f620008000800 */
[----:B------:R-:W4:Y:S01]  /*1260*/  LDCU UR6, c[0x0][0x374] ;  /* 0x00006e80ff0677ac */ /* 0x000f220008000800 */
[----:B------:R-:W-:Y:S01]  /*1270*/  MOV R5, 0x1 ;  /* 0x0000000100057802 */ /* 0x000fe20000000f00 */
[----:B------:R-:W4:Y:S01]  /*1280*/  LDCU UR16, c[0x0][0x370] ;  /* 0x00006e00ff1077ac */ /* 0x000f220008000800 */
[----:B------:R-:W3:Y:S01]  /*1290*/  LDCU UR39, c[0x0][0x378] ;  /* 0x00006f00ff2777ac */ /* 0x000ee20008000800 */
[----:B------:R-:W-:Y:S01]  /*12a0*/  ULOP3.LUT UR4, UR28, 0x1, URZ, 0x3c, !UPT ;  /* 0x000000011c047892 */ /* 0x000fe2000f8e3cff */
[----:B------:R-:W-:Y:S01]  /*12b0*/  UMOV UR33, 0x1 ;  /* 0x0000000100217882 */ /* 0x000fe20000000000 */
[----:B------:R-:W-:Y:S02]  /*12c0*/  UMOV UR42, 0x10a02480 ;  /* 0x10a02480002a7882 */ /* 0x000fe40000000000 */
[----:B------:R-:W-:Y:S02]  /*12d0*/  USHF.L.U32 UR4, UR33, UR4, URZ ;  /* 0x0000000421047299 */ /* 0x000fe400080006ff */
[----:B------:R-:W-:-:S02]  /*12e0*/  USHF.L.U32 UR33, UR33, UR28, URZ ;  /* 0x0000001c21217299 */ /* 0x000fc400080006ff */
[----:B------:R-:W-:Y:S02]  /*12f0*/  USEL UR5, URZ, 0x4000, UP6 ;  /* 0x00004000ff057887 */ /* 0x000fe4000b000000 */
[----:B----4-:R-:W-:Y:S02]  /*1300*/  UIMAD UR16, UR6, UR16, URZ ;  /* 0x00000010061072a4 */ /* 0x010fe4000f8e02ff */
[----:B------:R-:W-:Y:S02]  /*1310*/  USEL UR42, UR42, 0x10a00480, !UP5 ;  /* 0x10a004802a2a7887 */ /* 0x000fe4000e800000 */
[----:B------:R-:W-:Y:S02]  /*1320*/  ULOP3.LUT UR33, UR4, 0xffff, UR33, 0xc8, !UPT ;  /* 0x0000ffff04217892 */ /* 0x000fe4000f8ec821 */
[----:B------:R-:W-:Y:S02]  /*1330*/  UIADD3 UR42, UPT, UPT, UR5, UR42, URZ ;  /* 0x0000002a052a7290 */ /* 0x000fe4000fffe0ff */
[----:B---3--:R-:W-:-:S02]  /*1340*/  UIMAD UR39, UR16, UR39, URZ ;  /* 0x00000027102772a4 */ /* 0x008fc4000f8e02ff */
[----:B------:R-:W-:Y:S02]  /*1350*/  UIADD3 UR19, UPT, UPT, UR12, 0x33800, URZ ;  /* 0x000338000c137890 */ /* 0x000fe4000fffe0ff */
[----:B------:R-:W-:Y:S02]  /*1360*/  UIADD3 UR20, UPT, UPT, UR12, 0x32400, URZ ;  /* 0x000324000c147890 */ /* 0x000fe4000fffe0ff */
[----:B------:R-:W-:Y:S02]  /*1370*/  UIADD3 UR24, UPT, UPT, UR12, 0x14400, URZ ;  /* 0x000144000c187890 */ /* 0x000fe4000fffe0ff */
[----:B------:R-:W-:Y:S01]  /*1380*/  UIADD3 UR25, UPT, UPT, UR12, 0x28400, URZ ;  /* 0x000284000c197890 */ /* 0x000fe2000fffe0ff */
[----:B-----5:R-:W-:Y:S01]  /*1390*/  R2UR UR40, R0 ;  /* 0x00000000002872ca */ /* 0x020fe200000e0000 */
[----:B------:R-:W-:Y:S02]  /*13a0*/  USHF.R.U32.HI UR19, URZ, 0x4, UR19 ;  /* 0x00000004ff137899 */ /* 0x000fe40008011613 */
[----:B------:R-:W-:-:S02]  /*13b0*/  USHF.R.U32.HI UR20, URZ, 0x4, UR20 ;  /* 0x00000004ff147899 */ /* 0x000fc40008011614 */
[----:B------:R-:W-:Y:S02]  /*13c0*/  USHF.R.U32.HI UR24, URZ, 0x4, UR24 ;  /* 0x00000004ff187899 */ /* 0x000fe40008011618 */
[----:B------:R-:W-:Y:S02]  /*13d0*/  USHF.R.U32.HI UR25, URZ, 0x4, UR25 ;  /* 0x00000004ff197899 */ /* 0x000fe40008011619 */
[----:B------:R-:W-:Y:S02]  /*13e0*/  ULOP3.LUT UR19, UR19, 0x3fc0, URZ, 0xc0, !UPT ;  /* 0x00003fc013137892 */ /* 0x000fe4000f8ec0ff */
[----:B------:R-:W-:Y:S02]  /*13f0*/  ULOP3.LUT UR20, UR20, 0x3fc0, URZ, 0xc0, !UPT ;  /* 0x00003fc014147892 */ /* 0x000fe4000f8ec0ff */
[----:B------:R-:W-:Y:S02]  /*1400*/  UIADD3 UR10, UPT, UPT, UR40, 0x100, URZ ;  /* 0x00000100280a7890 */ /* 0x000fe4000fffe0ff */
[----:B------:R-:W-:-:S02]  /*1410*/  UIADD3 UR8, UPT, UPT, UR40, 0x104, URZ ;  /* 0x0000010428087890 */ /* 0x000fc4000fffe0ff */
[----:B------:R-:W-:Y:S02]  /*1420*/  UIADD3 UR6, UPT, UPT, UR40, -0x7fffff00, URZ ;  /* 0x8000010028067890 */ /* 0x000fe4000fffe0ff */
[----:B------:R-:W-:Y:S02]  /*1430*/  UIADD3 UR4, UPT, UPT, UR40, -0x7ffffefc, URZ ;  /* 0x8000010428047890 */ /* 0x000fe4000fffe0ff */
[----:B------:R-:W-:Y:S02]  /*1440*/  UIADD3 UR11, UPT, UPT, UR40, 0x108, URZ ;  /* 0x00000108280b7890 */ /* 0x000fe4000fffe0ff */
[----:B------:R-:W-:Y:S02]  /*1450*/  UIADD3 UR9, UPT, UPT, UR40, 0x10c, URZ ;  /* 0x0000010c28097890 */ /* 0x000fe4000fffe0ff */
[----:B------:R-:W-:Y:S02]  /*1460*/  UIADD3 UR7, UPT, UPT, UR40, -0x7ffffef8, URZ ;  /* 0x8000010828077890 */ /* 0x000fe4000fffe0ff */
[----:B------:R-:W-:-:S02]  /*1470*/  USHF.R.U32.HI UR26, URZ, 0x1, UR10 ;  /* 0x00000001ff1a7899 */ /* 0x000fc4000801160a */
[----:B------:R-:W-:Y:S02]  /*1480*/  USHF.R.U32.HI UR18, URZ, 0x1, UR6 ;  /* 0x00000001ff127899 */ /* 0x000fe40008011606 */
[----:B------:R-:W-:Y:S02]  /*1490*/  USHF.R.U32.HI UR17, URZ, 0x1, UR8 ;  /* 0x00000001ff117899 */ /* 0x000fe40008011608 */
[----:B------:R-:W-:Y:S02]  /*14a0*/  UIADD3 UR5, UPT, UPT, UR40, -0x7ffffef4, URZ ;  /* 0x8000010c28057890 */ /* 0x000fe4000fffe0ff */
[----:B------:R-:W-:Y:S02]  /*14b0*/  USHF.R.U32.HI UR16, URZ, 0x1, UR4 ;  /* 0x00000001ff107899 */ /* 0x000fe40008011604 */
[----:B------:R-:W-:Y:S02]  /*14c0*/  USHF.R.U32.HI UR60, URZ, 0x1a, UR11 ;  /* 0x0000001aff3c7899 */ /* 0x000fe4000801160b */
[----:B------:R-:W-:-:S02]  /*14d0*/  USHF.R.U32.HI UR54, URZ, 0x1a, UR7 ;  /* 0x0000001aff367899 */ /* 0x000fc40008011607 */
[----:B------:R-:W-:Y:S02]  /*14e0*/  USHF.R.U32.HI UR48, URZ, 0x1a, UR9 ;  /* 0x0000001aff307899 */ /* 0x000fe40008011609 */
[----:B------:R-:W-:Y:S02]  /*14f0*/  ULOP3.LUT UR26, UR26, 0x60000000, URZ, 0xc0, !UPT ;  /* 0x600000001a1a7892 */ /* 0x000fe4000f8ec0ff */
[----:B------:R-:W-:Y:S02]  /*1500*/  ULOP3.LUT UR18, UR18, 0x60000000, URZ, 0xc0, !UPT ;  /* 0x6000000012127892 */ /* 0x000fe4000f8ec0ff */
[----:B------:R-:W-:Y:S02]  /*1510*/  ULOP3.LUT UR17, UR17, 0x60000000, URZ, 0xc0, !UPT ;  /* 0x6000000011117892 */ /* 0x000fe4000f8ec0ff */
[----:B------:R-:W-:Y:S02]  /*1520*/  USHF.R.U32.HI UR43, URZ, 0x1a, UR5 ;  /* 0x0000001aff2b7899 */ /* 0x000fe40008011605 */
[----:B------:R-:W-:-:S02]  /*1530*/  ULOP3.LUT UR16, UR16, 0x60000000, URZ, 0xc0, !UPT ;  /* 0x6000000010107892 */ /* 0x000fc4000f8ec0ff */
[----:B------:R-:W-:Y:S02]  /*1540*/  ULOP3.LUT UR60, UR26, 0x30, UR60, 0xf8, !UPT ;  /* 0x000000301a3c7892 */ /* 0x000fe4000f8ef83c */
[----:B------:R-:W-:Y:S02]  /*1550*/  ULOP3.LUT UR54, UR18, 0x30, UR54, 0xf8, !UPT ;  /* 0x0000003012367892 */ /* 0x000fe4000f8ef836 */
[----:B------:R-:W-:Y:S02]  /*1560*/  ULOP3.LUT UR48, UR17, 0x30, UR48, 0xf8, !UPT ;  /* 0x0000003011307892 */ /* 0x000fe4000f8ef830 */
[----:B------:R-:W-:Y:S02]  /*1570*/  ULOP3.LUT UR43, UR16, 0x30, UR43, 0xf8, !UPT ;  /* 0x00000030102b7892 */ /* 0x000fe4000f8ef82b */
[----:B------:R-:W-:Y:S02]  /*1580*/  ULOP3.LUT UR24, UR24, 0x3fc0, URZ, 0xc0, !UPT ;  /* 0x00003fc018187892 */ /* 0x000fe4000f8ec0ff */
[----:B------:R-:W-:-:S02]  /*1590*/  ULOP3.LUT UR25, UR25, 0x3fc0, URZ, 0xc0, !UPT ;  /* 0x00003fc019197892 */ /* 0x000fc4000f8ec0ff */
[----:B------:R-:W-:Y:S02]  /*15a0*/  ULEA.HI UR39, UR39, UR39, URZ, 0x1 ;  /* 0x0000002727277291 */ /* 0x000fe4000f8f08ff */
[----:B------:R-:W-:Y:S02]  /*15b0*/  ULOP3.LUT UR61, UR60, UR42, URZ, 0xfc, !UPT ;  /* 0x0000002a3c3d7292 */ /* 0x000fe4000f8efcff */
[----:B------:R-:W-:Y:S02]  /*15c0*/  ULOP3.LUT UR55, UR54, UR42, URZ, 0xfc, !UPT ;  /* 0x0000002a36377292 */ /* 0x000fe4000f8efcff */
[----:B------:R-:W-:Y:S02]  /*15d0*/  ULOP3.LUT UR49, UR48, UR42, URZ, 0xfc, !UPT ;  /* 0x0000002a30317292 */ /* 0x000fe4000f8efcff */
[----:B------:R-:W-:Y:S02]  /*15e0*/  ULOP3.LUT UR43, UR43, UR42, URZ, 0xfc, !UPT ;  /* 0x0000002a2b2b7292 */ /* 0x000fe4000f8efcff */
[----:B------:R-:W-:-:S02]  /*15f0*/  UISETP.NE.AND UP0, UPT, UR31, URZ, UPT ;  /* 0x000000ff1f00728c */ /* 0x000fc4000bf05270 */
[----:B------:R-:W-:Y:S02]  /*1600*/  ULOP3.LUT UR19, UR19, 0x10000, URZ, 0xfc, !UPT ;  /* 0x0001000013137892 */ /* 0x000fe4000f8efcff */
[----:B------:R-:W-:Y:S02]  /*1610*/  ULOP3.LUT UR20, UR20, 0x10000, URZ, 0xfc, !UPT ;  /* 0x0001000014147892 */ /* 0x000fe4000f8efcff */
[----:B------:R-:W-:Y:S02]  /*1620*/  ULOP3.LUT UR24, UR24, 0x10000, URZ, 0xfc, !UPT ;  /* 0x0001000018187892 */ /* 0x000fe4000f8efcff */
[----:B------:R-:W-:Y:S02]  /*1630*/  ULOP3.LUT UR25, UR25, 0x10000, URZ, 0xfc, !UPT ;  /* 0x0001000019197892 */ /* 0x000fe4000f8efcff */
[----:B------:R-:W-:Y:S02]  /*1640*/  USHF.R.S32.HI UR39, URZ, 0x1, UR39 ;  /* 0x00000001ff277899 */ /* 0x000fe40008011427 */
[----:B------:R-:W-:Y:S01]  /*1650*/  UISETP.NE.AND UP1, UPT, UR31, URZ, UPT ;  /* 0x000000ff1f00728c */ /* 0x000fe2000bf25270 */
[----:B------:R-:W-:Y:S01]  /*1660*/  UMOV UR38, URZ ;  /* 0x000000ff00267c82 */ /* 0x000fe20008000000 */
[----:B------:R-:W-:Y:S01]  /*1670*/  UMOV UR37, URZ ;  /* 0x000000ff00257c82 */ /* 0x000fe20008000000 */
[----:B------:R-:W-:Y:S01]  /*1680*/  UMOV UR36, URZ ;  /* 0x000000ff00247c82 */ /* 0x000fe20008000000 */
[----:B------:R-:W-:Y:S01]  /*1690*/  UMOV UR60, URZ ;  /* 0x000000ff003c7c82 */ /* 0x000fe20008000000 */
[----:B------:R-:W-:Y:S01]  /*16a0*/  UMOV UR54, URZ ;  /* 0x000000ff00367c82 */ /* 0x000fe20008000000 */
[----:B------:R-:W-:Y:S01]  /*16b0*/  UMOV UR48, URZ ;  /* 0x000000ff00307c82 */ /* 0x000fe20008000000 */
[----:B------:R-:W-:-:S05]  /*16c0*/  UMOV UR42, URZ ;  /* 0x000000ff002a7c82 */ /* 0x000fca0008000000 */
.L_x_24:
[----:B-1---5:R-:W-:Y:S01]  /*16d0*/  PLOP3.LUT P1, PT, PT, PT, PT, 0x80, 0x8 ;  /* 0x000000000008781c */ /* 0x022fe20003f2f070 */
[----:B---3--:R-:W-:Y:S02]  /*16e0*/  ULEA UR18, UR38, UR40, 0x7 ;  /* 0x0000002826127291 */ /* 0x008fe4000f8e38ff */
[----:B------:R-:W-:Y:S02]  /*16f0*/  UIADD3 UR27, UPT, UPT, UR39, UR27, URZ ;  /* 0x0000001b271b7290 */ /* 0x000fe4000fffe0ff */
[----:B------:R-:W-:Y:S02]  /*1700*/  UPLOP3.LUT UP4, UPT, UPT, UPT, UPT, 0x40, 0x4 ;  /* 0x000000000004789c */ /* 0x000fe40003f8e870 */
[----:B------:R-:W-:Y:S01]  /*1710*/  ULEA UR17, UR38, UR12, 0x3 ;  /* 0x0000000c26117291 */ /* 0x000fe2000f8e18ff */
[----:B----4-:R-:W-:Y:S11]  /*1720*/  BRA.U UP0, `(.L_x_17) ;  /* 0x00000001001c7547 */ /* 0x010ff6000b800000 */
[----:B------:R-:W-:Y:S01]  /*1730*/  USHF.L.U32 UR16, UR37, 0x1f, URZ ;  /* 0x0000001f25107899 */ /* 0x000fe200080006ff */
[----:B------:R-:W-:Y:S01]  /*1740*/  SHF.L.U32 R2, R5, 0x1f, RZ ;  /* 0x0000001f05027819 */ /* 0x000fe200000006ff */
[----:B------:R-:W-:-:S04]  /*1750*/  ULEA UR26, UR36, UR12, 0x3 ;  /* 0x0000000c241a7291 */ /* 0x000fc8000f8e18ff */
[----:B------:R-:W-:-:S05]  /*1760*/  MOV R0, UR16 ;  /* 0x0000001000007c02 */ /* 0x000fca0008000f00 */
[----:B------:R1:W3:Y:S01]  /*1770*/  SYNCS.PHASECHK.TRANS64.TRYWAIT P1, [UR26], R0 ;  /* 0x00000000ff0075a7 */ /* 0x0002e2000802111a */
[----:B------:R-:W4:Y:S02]  /*1780*/  SYNCS.PHASECHK.TRANS64.TRYWAIT P0, [UR17+0x60], R2 ;  /* 0x00006002ff0075a7 */ /* 0x000f240008001111 */
[----:B-1-34-:R-:W-:Y:S05]  /*1790*/  @!P0 BRA `(.L_x_18) ;  /* 0x0000003400a08947 */ /* 0x01afea0003800000 */
.L_x_17:
[----:B------:R-:W-:-:S05]  /*17a0*/  UMOV UR35, URZ ;  /* 0x000000ff00237c82 */ /* 0x000fca0008000000 */
.L_x_22:
[----:B---345:R-:W-:Y:S05]  /*17b0*/  BRA.U UP0, `(.L_x_19) ;  /* 0x0000000100a87547 */ /* 0x038fea000b800000 */
[----:B------:R-:W-:Y:S02]  /*17c0*/  ULEA UR72, UR36, UR20, 0x6 ;  /* 0x0000001424487291 */ /* 0x000fe4000f8e30ff */
[----:B------:R-:W-:Y:S02]  /*17d0*/  ULEA UR68, UR36, UR19, 0x6 ;  /* 0x0000001324447291 */ /* 0x000fe4000f8e30ff */
[----:B------:R-:W-:Y:S02]  /*17e0*/  ULEA UR64, UR36, UR25, 0x9 ;  /* 0x0000001924407291 */ /* 0x000fe4000f8e48ff */
[----:B------:R-:W-:Y:S02]  /*17f0*/  ULEA UR62, UR36, UR24, 0xa ;  /* 0x00000018243e7291 */ /* 0x000fe4000f8e50ff */
[----:B------:R-:W-:Y:S02]  /*1800*/  ULEA UR16, UR36, UR12, 0x3 ;  /* 0x0000000c24107291 */ /* 0x000fe4000f8e18ff */
[----:B------:R-:W-:Y:S02]  /*1810*/  UIADD3 UR70, UPT, UPT, UR72, 0x20, URZ ;  /* 0x0000002048467890 */ /* 0x000fe4000fffe0ff */
[----:B------:R-:W-:Y:S02]  /*1820*/  UIADD3 UR66, UPT, UPT, UR68, 0x20, URZ ;  /* 0x0000002044427890 */ /* 0x000fe4000fffe0ff */
[----:B------:R-:W-:Y:S02]  /*1830*/  UIADD3 UR58, UPT, UPT, UR64, 0x2, URZ ;  /* 0x00000002403a7890 */ /* 0x000fe4000fffe0ff */
[----:B------:R-:W-:Y:S02]  /*1840*/  UIADD3 UR56, UPT, UPT, UR62, 0x2, URZ ;  /* 0x000000023e387890 */ /* 0x000fe4000fffe0ff */
[----:B------:R-:W-:Y:S02]  /*1850*/  UIADD3 UR52, UPT, UPT, UR64, 0x4, URZ ;  /* 0x0000000440347890 */ /* 0x000fe4000fffe0ff */
[----:B------:R-:W-:Y:S02]  /*1860*/  UIADD3 UR50, UPT, UPT, UR62, 0x4, URZ ;  /* 0x000000043e327890 */ /* 0x000fe4000fffe0ff */
[----:B------:R-:W-:Y:S02]  /*1870*/  UIADD3 UR46, UPT, UPT, UR64, 0x6, URZ ;  /* 0x00000006402e7890 */ /* 0x000fe4000fffe0ff */
[----:B------:R-:W-:Y:S02]  /*1880*/  UIADD3 UR44, UPT, UPT, UR62, 0x6, URZ ;  /* 0x000000063e2c7890 */ /* 0x000fe4000fffe0ff */
[----:B------:R-:W-:Y:S01]  /*1890*/  UIADD3 UR34, UPT, UPT, UR16, 0x28, URZ ;  /* 0x0000002810227890 */ /* 0x000fe2000fffe0ff */
[----:B------:R-:W-:Y:S01]  /*18a0*/  UMOV UR73, 0x4008 ;  /* 0x0000400800497882 */ /* 0x000fe20000000000 */
        /* <DEDUP_REMOVED lines=11> */
[----:B------:R-:W-:Y:S05]  /*1960*/  @P1 BRA `(.L_x_20) ;  /* 0x0000000000101947 */ /* 0x000fea0003800000 */
[----:B------:R-:W-:Y:S06]  /*1970*/  USHF.L.U32 UR26, UR37, 0x1f, URZ ;  /* 0x0000001f251a7899 */ /* 0x000fec00080006ff */
[----:B-1----:R-:W-:Y:S04]  /*1980*/  MOV R0, UR26 ;  /* 0x0000001a00007c02 */ /* 0x002fe80008000f00 */
[----:B------:R-:W1:Y:S02]  /*1990*/  SYNCS.PHASECHK.TRANS64.TRYWAIT P0, [UR16], R0 ;  /* 0x00000000ff0075a7 */ /* 0x000e640008001110 */
[----:B-1----:R-:W-:Y:S05]  /*19a0*/  @!P0 BRA `(.L_x_21) ;  /* 0x0000003400388947 */ /* 0x002fea0003800000 */
.L_x_20:
[----:B------:R3:W-:Y:S01]  /*19b0*/  UTCCP.T.S.2CTA.4x32dp128bit tmem[UR40+0x100], gdesc[UR72] ;  /* 0x00010048280079e7 */ /* 0x0007e20009300000 */
[----:B------:R3:W-:Y:S01]  /*19c0*/  UTCCP.T.S.2CTA.4x32dp128bit tmem[UR40+0x104], gdesc[UR70] ;  /* 0x00010446280079e7 */ /* 0x0007e20009300000 */
[----:B------:R3:W-:Y:S01]  /*19d0*/  UTCCP.T.S.2CTA.4x32dp128bit tmem[UR40+0x108], gdesc[UR68] ;  /* 0x00010844280079e7 */ /* 0x0007e20009300000 */
[----:B------:R3:W-:Y:S01]  /*19e0*/  UTCCP.T.S.2CTA.4x32dp128bit tmem[UR40+0x10c], gdesc[UR66] ;  /* 0x00010c42280079e7 */ /* 0x0007e20009300000 */
[----:B------:R3:W-:Y:S01]  /*19f0*/  UTCOMMA.2CTA gdesc[UR62], gdesc[UR64], tmem[UR18], tmem[UR60], idesc[UR61], tmem[UR10], UP4 ;  /* 0xc00a3c403e0075ea */ /* 0x0007e2000a200012 */
[----:B------:R3:W-:Y:S01]  /*1a00*/  UTCOMMA.2CTA gdesc[UR56], gdesc[UR58], tmem[UR18], tmem[UR54], idesc[UR55], tmem[UR6], UPT ;  /* 0xc006363a380075ea */ /* 0x0007e2000ba00012 */
[----:B------:R3:W-:Y:S01]  /*1a10*/  UTCOMMA.2CTA gdesc[UR50], gdesc[UR52], tmem[UR18], tmem[UR48], idesc[UR49], tmem[UR8], UPT ;  /* 0xc0083034320075ea */ /* 0x0007e2000ba00012 */
[----:B------:R-:W-:Y:S01]  /*1a20*/  UPLOP3.LUT UP4, UPT, UPT, UPT, UPT, 0x80, 0x8 ;  /* 0x000000000008789c */ /* 0x000fe20003f8f070 */
[----:B------:R3:W-:Y:S01]  /*1a30*/  UTCOMMA.2CTA gdesc[UR44], gdesc[UR46], tmem[UR18], tmem[UR42], idesc[UR43], tmem[UR4], UPT ;  /* 0xc0042a2e2c0075ea */ /* 0x0007e2000ba00012 */
[----:B------:R3:W-:Y:S01]  /*1a40*/  UTCBAR.2CTA.MULTICAST [UR34], URZ, UR33 ;  /* 0x000000ff220073e9 */ /* 0x0007e20008200821 */
[----:B------:R-:W-:Y:S02]  /*1a50*/  NOP ;  /* 0x0000000000007918 */ /* 0x000fe40000000000 */
.L_x_19:
[----:B------:R-:W-:Y:S01]  /*1a60*/  UIADD3 UR36, UPT, UPT, UR36, 0x1, URZ ;  /* 0x0000000124247890 */ /* 0x000fe2000fffe0ff */
[----:B------:R-:W-:Y:S01]  /*1a70*/  PLOP3.LUT P1, PT, PT, PT, PT, 0x80, 0x8 ;  /* 0x000000000008781c */ /* 0x000fe20003f2f070 */
[----:B------:R-:W-:Y:S02]  /*1a80*/  UISETP.GT.U32.AND UP3, UPT, UR35, 0xe, UPT ;  /* 0x0000000e2300788c */ /* 0x000fe4000bf64070 */
[----:B------:R-:W-:Y:S02]  /*1a90*/  UISETP.NE.AND UP2, UPT, UR36, 0x5, UPT ;  /* 0x000000052400788c */ /* 0x000fe4000bf45270 */
[----:B------:R-:W-:Y:S02]  /*1aa0*/  UISETP.NE.OR UP3, UPT, UR31, URZ, UP3 ;  /* 0x000000ff1f00728c */ /* 0x000fe40009f65670 */
[----:B------:R-:W-:Y:S02]  /*1ab0*/  USEL UR16, URZ, 0x1, UP2 ;  /* 0x00000001ff107887 */ /* 0x000fe40009000000 */
[----:B------:R-:W-:Y:S02]  /*1ac0*/  USEL UR36, UR36, URZ, UP2 ;  /* 0x000000ff24247287 */ /* 0x000fe40009000000 */
[----:B------:R-:W-:Y:S01]  /*1ad0*/  ULOP3.LUT UR37, UR37, UR16, URZ, 0x3c, !UPT ;  /* 0x0000001025257292 */ /* 0x000fe2000f8e3cff */
[----:B------:R-:W-:Y:S01]  /*1ae0*/  PLOP3.LUT P0, PT, PT, PT, UP3, 0x80, 0x8 ;  /* 0x000000000008781c */ /* 0x000fe20003f0f038 */
[----:B------:R-:W-:Y:S03]  /*1af0*/  UIADD3 UR35, UPT, UPT, UR35, 0x1, URZ ;  /* 0x0000000123237890 */ /* 0x000fe6000fffe0ff */
[----:B------:R-:W-:Y:S02]  /*1b00*/  @!UP3 USHF.L.U32 UR16, UR37, 0x1f, URZ ;  /* 0x0000001f2510b899 */ /* 0x000fe400080006ff */
[----:B------:R-:W-:Y:S02]  /*1b10*/  @!UP3 ULEA UR26, UR36, UR12, 0x3 ;  /* 0x0000000c241ab291 */ /* 0x000fe4000f8e18ff */
[----:B------:R-:W-:Y:S02]  /*1b20*/  UISETP.NE.AND UP2, UPT, UR35, 0x10, UPT ;  /* 0x000000102300788c */ /* 0x000fe4000bf45270 */
[----:B-1----:R-:W-:Y:S05]  /*1b30*/  IMAD.U32 R0, RZ, RZ, UR16 ;  /* 0x00000010ff007e24 */ /* 0x002fea000f8e00ff */
[----:B------:R4:W5:Y:S02]  /*1b40*/  @!P0 SYNCS.PHASECHK.TRANS64.TRYWAIT P1, [UR26], R0 ;  /* 0x00000000ff0085a7 */ /* 0x000964000802111a */
[----:B------:R-:W-:Y:S05]  /*1b50*/  BRA.U UP2, `(.L_x_22) ;  /* 0xfffffffd02147547 */ /* 0x000fea000b83ffff */
[----:B------:R-:W-:Y:S05]  /*1b60*/  BRA.U UP1, `(.L_x_23) ;  /* 0x0000000101107547 */ /* 0x000fea000b800000 */
[----:B------:R-:W-:Y:S01]  /*1b70*/  UIADD3 UR17, UPT, UPT, UR17, 0x50, URZ ;  /* 0x0000005011117890 */ /* 0x000fe2000fffe0ff */
[----:B------:R-:W-:-:S08]  /*1b80*/  UMOV UR16, 0x3 ;  /* 0x0000000300107882 */ /* 0x000fd00000000000 */
[----:B------:R1:W-:Y:S01]  /*1b90*/  UTCBAR.2CTA.MULTICAST [UR17], URZ, UR16 ;  /* 0x000000ff110073e9 */ /* 0x0003e20008200810 */
[----:B------:R-:W-:Y:S02]  /*1ba0*/  NOP ;  /* 0x0000000000007918 */ /* 0x000fe40000000000 */
.L_x_23:
[----:B------:R-:W-:-:S04]  /*1bb0*/  UIADD3 UR38, UPT, UPT, UR38, 0x1, URZ ;  /* 0x0000000126267890 */ /* 0x000fc8000fffe0ff */
[----:B------:R-:W-:-:S04]  /*1bc0*/  UISETP.NE.AND UP2, UPT, UR38, 0x2, UPT ;  /* 0x000000022600788c */ /* 0x000fc8000bf45270 */
[----:B------:R-:W-:Y:S02]  /*1bd0*/  USEL UR38, UR38, URZ, UP2 ;  /* 0x000000ff26267287 */ /* 0x000fe40009000000 */
[----:B-1----:R-:W-:Y:S02]  /*1be0*/  USEL UR16, URZ, 0x1, UP2 ;  /* 0x00000001ff107887 */ /* 0x002fe40009000000 */
[----:B------:R-:W-:-:S04]  /*1bf0*/  UISETP.GE.AND UP2, UPT, UR27, 0x200, UPT ;  /* 0x000002001b00788c */ /* 0x000fc8000bf46270 */
[----:B------:R-:W-:-:S05]  /*1c00*/  LOP3.LUT R5, R5, UR16, RZ, 0x3c, !PT ;  /* 0x0000001005057c12 */ /* 0x000fca000f8e3cff */
[----:B------:R-:W-:Y:S05]  /*1c10*/  BRA.U !UP2, `(.L_x_24) ;  /* 0xfffffff90aac7547 */ /* 0x000fea000b83ffff */
[----:B------:R-:W-:-:S06]  /*1c20*/  UIADD3 UR38, UPT, UPT, UR38, 0x1, URZ ;  /* 0x0000000126267890 */ /* 0x000fcc000fffe0ff */
[----:B------:R-:W-:Y:S02]  /*1c30*/  MOV R4, UR38 ;  /* 0x0000002600047c02 */ /* 0x000fe40008000f00 */
.L_x_16:
[----:B------:R-:W-:-:S09]  /*1c40*/  UISETP.NE.AND UP0, UPT, UR28, URZ, UPT ;  /* 0x000000ff1c00728c */ /* 0x000fd2000bf05270 */
[----:B------:R-:W-:Y:S05]  /*1c50*/  BRA.U UP0, `(.L_x_25) ;  /* 0x0000000100807547 */ /* 0x000fea000b800000 */
[----:B----4-:R-:W4:Y:S01]  /*1c60*/  S2R R0, SR_CgaCtaId ;  /* 0x0000000000007919 */ /* 0x010f220000008800 */
[----:B------:R-:W-:Y:S02]  /*1c70*/  ISETP.NE.AND P0, PT, R4, 0x2, PT ;  /* 0x000000020400780c */ /* 0x000fe40003f05270 */
[----:B------:R-:W-:Y:S02]  /*1c80*/  MOV R3, 0x400 ;  /* 0x0000040000037802 */ /* 0x000fe40000000f00 */
[----:B------:R-:W-:-:S04]  /*1c90*/  SEL R2, RZ, 0x1, P0 ;  /* 0x00000001ff027807 */ /* 0x000fc80000000000 */
[----:B------:R-:W-:-:S05]  /*1ca0*/  LOP3.LUT R2, R5, R2, RZ, 0x3c, !PT ;  /* 0x0000000205027212 */ /* 0x000fca00078e3cff */
[----:B------:R-:W-:Y:S01]  /*1cb0*/  IMAD.U32 R2, R2, -0x80000000, RZ ;  /* 0x8000000002027824 */ /* 0x000fe200078e00ff */
[----:B----4-:R-:W-:Y:S02]  /*1cc0*/  LEA R0, R0, R3, 0x18 ;  /* 0x0000000300007211 */ /* 0x010fe400078ec0ff */
[----:B------:R-:W-:-:S05]  /*1cd0*/  SEL R3, R4, RZ, P0 ;  /* 0x000000ff04037207 */ /* 0x000fca0000000000 */
[----:B------:R-:W-:Y:S02]  /*1ce0*/  IMAD R5, R3, 0x8, R0 ;  /* 0x0000000803057824 */ /* 0x000fe400078e0200 */
[----:B------:R-:W-:-:S04]  /*1cf0*/  IMAD.MOV.U32 R3, RZ, RZ, R2 ;  /* 0x000000ffff037224 */ /* 0x000fc800078e0002 */
[----:B------:R4:W5:Y:S03]  /*1d00*/  SYNCS.PHASECHK.TRANS64.TRYWAIT P0, [R5+URZ+0x60], R3 ;  /* 0x00006003050075a7 */ /* 0x00096600080011ff */
[----:B-----5:R-:W-:Y:S05]  /*1d10*/  @!P0 NANOSLEEP.SYNCS 0x989680 ;  /* 0x009896800000895d */ /* 0x020fea0003900000 */
[----:B------:R-:W5:Y:S02]  /*1d20*/  @!P0 SYNCS.PHASECHK.TRANS64 P0, [R5+URZ+0x60], R3 ;  /* 0x00006003050085a7 */ /* 0x000f6400080010ff */
[----:B-----5:R-:W-:Y:S05]  /*1d30*/  @P0 BRA `(.L_x_25) ;  /* 0x0000000000480947 */ /* 0x020fea0003800000 */
.L_x_26:
[----:B-----5:R5:W4:Y:S02]  /*1d40*/  SYNCS.PHASECHK.TRANS64.TRYWAIT P0, [R5+URZ+0x60], R3 ;  /* 0x00006003050075a7 */ /* 0x020b2400080011ff */
[----:B----4-:R-:W-:Y:S05]  /*1d50*/  @!P0 NANOSLEEP.SYNCS 0x989680 ;  /* 0x009896800000895d */ /* 0x010fea0003900000 */
[----:B------:R-:W4:Y:S02]  /*1d60*/  @!P0 SYNCS.PHASECHK.TRANS64 P0, [R5+URZ+0x60], R3 ;  /* 0x00006003050085a7 */ /* 0x000f2400080010ff */
[----:B----4-:R-:W-:Y:S05]  /*1d70*/  @!P0 BRA `(.L_x_26) ;  /* 0xfffffffc00f08947 */ /* 0x010fea000383ffff */
[----:B------:R-:W-:Y:S05]  /*1d80*/  BRA `(.L_x_25) ;  /* 0x0000000000347947 */ /* 0x000fea0003800000 */
.L_x_15:
[----:B------:R-:W-:-:S09]  /*1d90*/  UISETP.NE.AND UP0, UPT, UR32, URZ, UPT ;  /* 0x000000ff2000728c */ /* 0x000fd2000bf05270 */
[----:B------:R-:W-:Y:S05]  /*1da0*/  BRA.U UP0, `(.L_x_27) ;  /* 0x0000000100287547 */ /* 0x000fea000b800000 */
[----:B------:R-:W-:Y:S01]  /*1db0*/  UMOV UR5, 0x400 ;  /* 0x0000040000057882 */ /* 0x000fe20000000000 */
[----:B------:R-:W-:Y:S01]  /*1dc0*/  UMOV UR4, 0x20 ;  /* 0x0000002000047882 */ /* 0x000fe20000000000 */
[----:B------:R-:W-:Y:S02]  /*1dd0*/  ULEA UR5, UR12, UR5, 0x18 ;  /* 0x000000050c057291 */ /* 0x000fe4000f8ec0ff */
[----:B------:R-:W-:-:S04]  /*1de0*/  UIADD3 UR6, UPT, UPT, -UR4, 0x100000, URZ ;  /* 0x0010000004067890 */ /* 0x000fc8000fffe1ff */
[----:B------:R-:W-:Y:S02]  /*1df0*/  USHF.L.U32 UR7, UR6, 0xb, URZ ;  /* 0x0000000b06077899 */ /* 0x000fe400080006ff */
[----:B------:R-:W-:Y:S01]  /*1e00*/  USHF.L.U32 UR6, UR6, 0x1, URZ ;  /* 0x0000000106067899 */ /* 0x000fe200080006ff */
[----:B------:R-:W-:Y:S01]  /*1e10*/  ELECT P0, URZ, PT ;  /* 0x0000000000ff782f */ /* 0x000fe20003800000 */
[----:B------:R-:W5:Y:S10]  /*1e20*/  FENCE.VIEW.ASYNC.S ;  /* 0x00000000000073c6 */ /* 0x000f740000000000 */
[----:B-----5:R5:W4:Y:S01]  /*1e30*/  SYNCS.EXCH.64 URZ, [UR5+0x70], UR6 ;  /* 0x0000700605ff75b2 */ /* 0x020b220008000100 */
[----:B------:R-:W-:Y:S01]  /*1e40*/  NOP ;  /* 0x0000000000007918 */ /* 0x000fe20000000000 */
.L_x_27:
[----:B------:R-:W-:Y:S01]  /*1e50*/  NOP ;  /* 0x0000000000007918 */ /* 0x000fe20000000000 */
.L_x_25:
[----:B------:R-:W-:Y:S02]  /*1e60*/  UISETP.NE.AND UP0, UPT, UR32, URZ, UPT ;  /* 0x000000ff2000728c */ /* 0x000fe4000bf05270 */
[----:B------:R-:W-:-:S06]  /*1e70*/  UISETP.GT.AND UP1, UPT, UR32, 0x3, UPT ;  /* 0x000000032000788c */ /* 0x000fcc000bf24270 */
[----:B------:R-:W-:Y:S01]  /*1e80*/  PLOP3.LUT P0, PT, PT, PT, UP1, 0x80, 0x8 ;  /* 0x000000000008781c */ /* 0x000fe20003f0f018 */
[----:B------:R-:W-:-:S12]  /*1e90*/  BRA.U UP0, `(.L_x_28) ;  /* 0x00000001002c7547 */ /* 0x000fd8000b800000 */
[----:B---3-5:R-:W3:Y:S01]  /*1ea0*/  S2UR UR5, SR_CgaCtaId ;  /* 0x00000000000579c3 */ /* 0x028ee20000008800 */
[----:B------:R-:W-:Y:S01]  /*1eb0*/  UMOV UR6, 0x400 ;  /* 0x0000040000067882 */ /* 0x000fe20000000000 */
[----:B------:R-:W-:Y:S01]  /*1ec0*/  UMOV UR4, 0x20 ;  /* 0x0000002000047882 */ /* 0x000fe20000000000 */
[----:B-1----:R-:W-:Y:S01]  /*1ed0*/  ELECT P1, URZ, PT ;  /* 0x0000000000ff782f */ /* 0x002fe20003820000 */
[----:B---3--:R-:W-:Y:S02]  /*1ee0*/  ULEA UR5, UR5, UR6, 0x18 ;  /* 0x0000000605057291 */ /* 0x008fe4000f8ec0ff */
[----:B------:R-:W-:-:S04]  /*1ef0*/  UIADD3 UR6, UPT, UPT, -UR4, 0x100000, URZ ;  /* 0x0010000004067890 */ /* 0x000fc8000fffe1ff */
[----:B------:R-:W-:Y:S02]  /*1f00*/  USHF.L.U32 UR7, UR6, 0xb, URZ ;  /* 0x0000000b06077899 */ /* 0x000fe400080006ff */
[----:B------:R-:W-:Y:S01]  /*1f10*/  USHF.L.U32 UR6, UR6, 0x1, URZ ;  /* 0x0000000106067899 */ /* 0x000fe200080006ff */
[----:B------:R-:W1:Y:S11]  /*1f20*/  FENCE.VIEW.ASYNC.S ;  /* 0x00000000000073c6 */ /* 0x000e760000000000 */
[----:B-1----:R1:W3:Y:S01]  /*1f30*/  SYNCS.EXCH.64 URZ, [UR5+0x70], UR6 ;  /* 0x0000700605ff75b2 */ /* 0x0022e20008000100 */
[----:B------:R-:W-:Y:S01]  /*1f40*/  NOP ;  /* 0x0000000000007918 */ /* 0x000fe20000000000 */
.L_x_28:
[----:B------:R-:W-:Y:S01]  /*1f50*/  NOP ;  /* 0x0000000000007918 */ /* 0x000fe20000000000 */
[----:B------:R-:W-:Y:S01]  /*1f60*/  @P0 NOP ;  /* 0x0000000000000918 */ /* 0x000fe20000000000 */
[----:B------:R-:W-:Y:S05]  /*1f70*/  BRA.U UP1, `(.L_x_29) ;  /* 0x0000002d01607547 */ /* 0x000fea000b800000 */
[----:B------:R-:W-:Y:S05]  /*1f80*/  BRA.U UP0, `(.L_x_30) ;  /* 0x00000001002c7547 */ /* 0x000fea000b800000 */
[----:B-1-3-5:R-:W1:Y:S01]  /*1f90*/  S2UR UR5, SR_CgaCtaId ;  /* 0x00000000000579c3 */ /* 0x02ae620000008800 */
[----:B------:R-:W-:Y:S01]  /*1fa0*/  UMOV UR6, 0x400 ;  /* 0x0000040000067882 */ /* 0x000fe20000000000 */
[----:B------:R-:W-:Y:S01]  /*1fb0*/  UMOV UR4, 0x20 ;  /* 0x0000002000047882 */ /* 0x000fe20000000000 */
[----:B------:R-:W-:Y:S01]  /*1fc0*/  ELECT P0, URZ, PT ;  /* 0x0000000000ff782f */ /* 0x000fe20003800000 */
[----:B-1----:R-:W-:Y:S02]  /*1fd0*/  ULEA UR5, UR5, UR6, 0x18 ;  /* 0x0000000605057291 */ /* 0x002fe4000f8ec0ff */
[----:B------:R-:W-:-:S04]  /*1fe0*/  UIADD3 UR6, UPT, UPT, -UR4, 0x100000, URZ ;  /* 0x0010000004067890 */ /* 0x000fc8000fffe1ff */
[----:B------:R-:W-:Y:S02]  /*1ff0*/  USHF.L.U32 UR7, UR6, 0xb, URZ ;  /* 0x0000000b06077899 */ /* 0x000fe400080006ff */
[----:B------:R-:W-:Y:S01]  /*2000*/  USHF.L.U32 UR6, UR6, 0x1, URZ ;  /* 0x0000000106067899 */ /* 0x000fe200080006ff */
[----:B------:R-:W1:Y:S11]  /*2010*/  FENCE.VIEW.ASYNC.S ;  /* 0x00000000000073c6 */ /* 0x000e760000000000 */
[----:B-1----:R1:W3:Y:S01]  /*2020*/  SYNCS.EXCH.64 URZ, [UR5+0x70], UR6 ;  /* 0x0000700605ff75b2 */ /* 0x0022e20008000100 */
[----:B------:R-:W-:Y:S01]  /*2030*/  NOP ;  /* 0x0000000000007918 */ /* 0x000fe20000000000 */
.L_x_30:
[----:B------:R-:W-:Y:S01]  /*2040*/  NOP ;  /* 0x0000000000007918 */ /* 0x000fe20000000000 */
[----:B------:R-:W-:Y:S05]  /*2050*/  BRA.U UP0, `(.L_x_31) ;  /* 0x00000005008c7547 */ /* 0x000fea000b800000 */
[----:B----45:R-:W4:Y:S01]  /*2060*/  S2R R5, SR_CgaCtaId ;  /* 0x0000000000057919 */ /* 0x030f220000008800 */
[----:B---3--:R-:W-:Y:S01]  /*2070*/  NOP ;  /* 0x0000000000007918 */ /* 0x008fe20000000000 */
[----:B------:R-:W-:Y:S02]  /*2080*/  MOV R0, 0x40 ;  /* 0x0000004000007802 */ /* 0x000fe40000000f00 */
[----:B------:R-:W-:Y:S02]  /*2090*/  MOV R4, 0x400 ;  /* 0x0000040000047802 */ /* 0x000fe40000000f00 */
[C---:B----4-:R-:W-:Y:S02]  /*20a0*/  LEA R0, R5.reuse, R0, 0x18 ;  /* 0x0000000005007211 */ /* 0x050fe400078ec0ff */
[----:B------:R-:W-:-:S04]  /*20b0*/  LEA R4, R5, R4, 0x18 ;  /* 0x0000000405047211 */ /* 0x000fc800078ec0ff */
[----:B------:R-:W3:Y:S02]  /*20c0*/  LDS.U8 R0, [R0] ;  /* 0x0000000000007984 */ /* 0x000ee40000000000 */
[----:B---3--:R-:W-:-:S13]  /*20d0*/  ISETP.NE.AND P0, PT, R0, RZ, PT ;  /* 0x000000ff0000720c */ /* 0x008fda0003f05270 */
[----:B------:R-:W-:Y:S05]  /*20e0*/  @P0 BRA `(.L_x_32) ;  /* 0x0000000400500947 */ /* 0x000fea0003800000 */
[C---:B------:R-:W-:Y:S02]  /*20f0*/  LOP3.LUT R0, R5.reuse, 0x1, RZ, 0xc0, !PT ;  /* 0x0000000105007812 */ /* 0x040fe400078ec0ff */
[----:B------:R-:W-:Y:S02]  /*2100*/  LOP3.LUT R10, R5, 0x1, RZ, 0x3c, !PT ;  /* 0x00000001050a7812 */ /* 0x000fe400078e3cff */
[----:B-1----:R-:W-:-:S13]  /*2110*/  ISETP.NE.U32.AND P1, PT, R0, 0x1, PT ;  /* 0x000000010000780c */ /* 0x002fda0003f25070 */
[----:B------:R-:W-:Y:S05]  /*2120*/  @!P1 BRA `(.L_x_33) ;  /* 0x0000000000c49947 */ /* 0x000fea0003800000 */
[----:B------:R-:W-:Y:S01]  /*2130*/  ELECT P0, URZ, PT ;  /* 0x0000000000ff782f */ /* 0x000fe20003800000 */
[----:B------:R-:W-:-:S12]  /*2140*/  BSSY B0, `(.L_x_33) ;  /* 0x000002f000007945 */ /* 0x000fd80003800000 */
[----:B------:R-:W-:Y:S05]  /*2150*/  @!P0 BRA `(.L_x_34) ;  /* 0x0000000000b48947 */ /* 0x000fea0003800000 */
[----:B------:R-:W-:-:S05]  /*2160*/  UMOV UR4, 0x10 ;  /* 0x0000001000047882 */ /* 0x000fca0000000000 */
[----:B------:R-:W-:Y:S04]  /*2170*/  DEPBAR.LE SB1, 0x36 ;  /* 0x00009d800000791a */ /* 0x000fe80000000000 */
[----:B------:R-:W1:Y:S02]  /*2180*/  UTCATOMSWS.2CTA.FIND_AND_SET.ALIGN UP0, UR4, UR4 ;  /* 0x00000004000475e3 */ /* 0x000e640008200800 */
[----:B-1----:R-:W-:Y:S01]  /*2190*/  PLOP3.LUT P0, PT, PT, PT, UP0, 0x80, 0x8 ;  /* 0x000000000008781c */ /* 0x002fe20003f0f008 */
[----:B------:R-:W-:-:S03]  /*21a0*/  IMAD.U32 R13, RZ, RZ, UR4 ;  /* 0x00000004ff0d7e24 */ /* 0x000fc6000f8e00ff */
[----:B------:R-:W-:-:S04]  /*21b0*/  SEL R0, RZ, 0xffffffff, !P0 ;  /* 0xffffffffff007807 */ /* 0x000fc80004000000 */
[----:B------:R-:W-:-:S13]  /*21c0*/  ISETP.NE.AND P0, PT, R0, RZ, PT ;  /* 0x000000ff0000720c */ /* 0x000fda0003f05270 */
[----:B------:R-:W-:Y:S05]  /*21d0*/  @P0 BRA `(.L_x_35) ;  /* 0x0000000000240947 */ /* 0x000fea0003800000 */
.L_x_36:
[----:B------:R-:W-:Y:S05]  /*21e0*/  NANOSLEEP 0x64 ;  /* 0x000000640000795d */ /* 0x000fea0003800000 */
[----:B------:R-:W-:-:S05]  /*21f0*/  UMOV UR4, 0x10 ;  /* 0x0000001000047882 */ /* 0x000fca0000000000 */
[----:B------:R-:W-:Y:S04]  /*2200*/  DEPBAR.LE SB1, 0x36 ;  /* 0x00009d800000791a */ /* 0x000fe80000000000 */
[----:B------:R-:W1:Y:S02]  /*2210*/  UTCATOMSWS.2CTA.FIND_AND_SET.ALIGN UP0, UR4, UR4 ;  /* 0x00000004000475e3 */ /* 0x000e640008200800 */
[----:B-1----:R-:W-:Y:S01]  /*2220*/  PLOP3.LUT P0, PT, PT, PT, UP0, 0x80, 0x8 ;  /* 0x000000000008781c */ /* 0x002fe20003f0f008 */
[----:B------:R-:W-:-:S03]  /*2230*/  IMAD.U32 R13, RZ, RZ, UR4 ;  /* 0x00000004ff0d7e24 */ /* 0x000fc6000f8e00ff */
[----:B------:R-:W-:-:S04]  /*2240*/  SEL R0, RZ, 0xffffffff, !P0 ;  /* 0xffffffffff007807 */ /* 0x000fc80004000000 */
[----:B------:R-:W-:-:S13]  /*2250*/  ISETP.NE.AND P0, PT, R0, RZ, PT ;  /* 0x000000ff0000720c */ /* 0x000fda0003f05270 */
[----:B------:R-:W-:Y:S05]  /*2260*/  @!P0 BRA `(.L_x_36) ;  /* 0xfffffffc00dc8947 */ /* 0x000fea000383ffff */
.L_x_35:
[----:B------:R-:W-:Y:S01]  /*2270*/  MOV R0, 0x60 ;  /* 0x0000006000007802 */ /* 0x000fe20000000f00 */
[----:B------:R-:W-:Y:S02]  /*2280*/  VIADD R7, R4, 0x78 ;  /* 0x0000007804077836 */ /* 0x000fe40000000000 */
[----:B------:R-:W-:Y:S01]  /*2290*/  IMAD.MOV.U32 R8, RZ, RZ, 0x4 ;  /* 0x00000004ff087424 */ /* 0x000fe200078e00ff */
[----:B------:R-:W-:Y:S02]  /*22a0*/  LEA R11, R5, R0, 0x18 ;  /* 0x00000000050b7211 */ /* 0x000fe400078ec0ff */
[----:B------:R-:W-:-:S03]  /*22b0*/  MOV R0, 0x58 ;  /* 0x0000005800007802 */ /* 0x000fc60000000f00 */
[----:B------:R-:W1:Y:S01]  /*22c0*/  LDS R14, [R11] ;  /* 0x000000000b0e7984 */ /* 0x000e620000000800 */
[----:B------:R-:W-:Y:S01]  /*22d0*/  LEA R3, R5, R0, 0x18 ;  /* 0x0000000005037211 */ /* 0x000fe200078ec0ff */
[----:B-1----:R-:W-:-:S04]  /*22e0*/  IMAD.U32 R14, R14, -0x80000000, RZ ;  /* 0x800000000e0e7824 */ /* 0x002fc800078e00ff */
[----:B------:R-:W1:Y:S02]  /*22f0*/  SYNCS.PHASECHK.TRANS64.TRYWAIT P0, [R3+URZ], R14 ;  /* 0x0000000e030075a7 */ /* 0x000e6400080011ff */
[----:B-1----:R-:W-:Y:S05]  /*2300*/  @P0 BRA `(.L_x_37) ;  /* 0x0000000000080947 */ /* 0x002fea0003800000 */
[----:B------:R-:W1:Y:S02]  /*2310*/  SYNCS.PHASECHK.TRANS64.TRYWAIT P0, [R3+URZ], R14 ;  /* 0x0000000e030075a7 */ /* 0x000e6400080011ff */
[----:B-1----:R-:W-:Y:S05]  /*2320*/  @!P0 BRA `(.L_x_38) ;  /* 0x0000002800f88947 */ /* 0x002fea0003800000 */
.L_x_37:
[C---:B-1----:R-:W-:Y:S01]  /*2330*/  PRMT R3, R10.reuse, 0x654, R3 ;  /* 0x000006540a037816 */ /* 0x042fe20000000003 */
[C---:B------:R-:W-:Y:S01]  /*2340*/  IMAD.SHL.U32 R9, R13.reuse, 0x20, RZ ;  /* 0x000000200d097824 */ /* 0x040fe200078e00ff */
[----:B------:R-:W-:Y:S01]  /*2350*/  PRMT R2, R10, 0x654, R7 ;  /* 0x000006540a027816 */ /* 0x000fe20000000007 */
[----:B------:R-:W-:Y:S01]  /*2360*/  IMAD.MOV.U32 R6, RZ, RZ, 0xffff ;  /* 0x0000ffffff067424 */ /* 0x000fe200078e00ff */
[----:B------:R1:W-:Y:S01]  /*2370*/  SYNCS.ARRIVE.TRANS64.RED RZ, [R3+URZ], R8 ;  /* 0x0000000803ff79a7 */ /* 0x0003e200080004ff */
[----:B------:R-:W-:Y:S01]  /*2380*/  IMAD.MOV.U32 R0, RZ, RZ, 0x1 ;  /* 0x00000001ff007424 */ /* 0x000fe200078e00ff */
[----:B------:R3:W-:Y:S01]  /*2390*/  STS [R4+0x78], R9 ;  /* 0x0000780904007388 */ /* 0x0007e20000000800 */
[----:B------:R-:W-:Y:S01]  /*23a0*/  VIADD R7, R13, 0x10 ;  /* 0x000000100d077836 */ /* 0x000fe20000000000 */
[----:B------:R-:W-:Y:S02]  /*23b0*/  SHF.L.U32 R6, R6, R13, RZ ;  /* 0x0000000d06067219 */ /* 0x000fe400000006ff */
[----:B------:R3:W-:Y:S02]  /*23c0*/  STAS [R2.64], R13 ;  /* 0x0000000d02007dbd */ /* 0x0007e4000c0008ff */
[----:B------:R-:W-:-:S04]  /*23d0*/  SHF.L.U32 R7, R0, R7, RZ ;  /* 0x0000000700077219 */ /* 0x000fc800000006ff */
[----:B------:R-:W-:Y:S02]  /*23e0*/  LOP3.LUT R6, R7, R6, RZ, 0xfc, !PT ;  /* 0x0000000607067212 */ /* 0x000fe400078efcff */
[----:B-1----:R-:W-:-:S04]  /*23f0*/  MOV R8, 0x50 ;  /* 0x0000005000087802 */ /* 0x002fc80000000f00 */
[----:B------:R-:W-:-:S05]  /*2400*/  LEA R7, R5, R8, 0x18 ;  /* 0x0000000805077211 */ /* 0x000fca00078ec0ff */
[----:B------:R3:W-:Y:S04]  /*2410*/  ATOMS.OR RZ, [R7], R6 ;  /* 0x0000000607ff738c */ /* 0x0007e80003000000 */
[----:B------:R3:W-:Y:S02]  /*2420*/  ATOMS.XOR RZ, [R11], R0 ;  /* 0x000000000bff738c */ /* 0x0007e40003800000 */
.L_x_34:
[----:B--2---:R-:W-:Y:S05]  /*2430*/  BSYNC B0 ;  /* 0x0000000000007941 */ /* 0x004fea0003800000 */
.L_x_33:
[----:B------:R-:W-:Y:S05]  /*2440*/  @P1 BRA `(.L_x_39) ;  /* 0x0000000000881947 */ /* 0x000fea0003800000 */
[----:B------:R-:W-:Y:S05]  /*2450*/  WARPSYNC.ALL ;  /* 0x0000000000007948 */ /* 0x000fea0003800000 */
[----:B------:R-:W-:Y:S01]  /*2460*/  NOP ;  /* 0x0000000000007918 */ /* 0x000fe20000000000 */
[----:B------:R-:W-:-:S13]  /*2470*/  ELECT P0, URZ, PT ;  /* 0x0000000000ff782f */ /* 0x000fda0003800000 */
[----:B------:R-:W-:Y:S05]  /*2480*/  @!P0 BRA `(.L_x_39) ;  /* 0x0000000000788947 */ /* 0x000fea0003800000 */
[----:B---3--:R-:W-:Y:S02]  /*2490*/  MOV R0, 0x60 ;  /* 0x0000006000007802 */ /* 0x008fe40000000f00 */
[----:B------:R-:W-:Y:S02]  /*24a0*/  MOV R2, 0x58 ;  /* 0x0000005800027802 */ /* 0x000fe40000000f00 */
[C---:B------:R-:W-:Y:S02]  /*24b0*/  LEA R7, R5.reuse, R0, 0x18 ;  /* 0x0000000005077211 */ /* 0x040fe400078ec0ff */
[----:B------:R-:W-:-:S03]  /*24c0*/  LEA R3, R5, R2, 0x18 ;  /* 0x0000000205037211 */ /* 0x000fc600078ec0ff */
[----:B------:R-:W1:Y:S02]  /*24d0*/  LDS R0, [R7] ;  /* 0x0000000007007984 */ /* 0x000e640000000800 */
[----:B-1----:R-:W-:-:S04]  /*24e0*/  IMAD.U32 R8, R0, -0x80000000, RZ ;  /* 0x8000000000087824 */ /* 0x002fc800078e00ff */
[----:B------:R-:W1:Y:S02]  /*24f0*/  SYNCS.PHASECHK.TRANS64.TRYWAIT P0, [R3+URZ], R8 ;  /* 0x00000008030075a7 */ /* 0x000e6400080011ff */
[----:B-1----:R-:W-:Y:S05]  /*2500*/  @P0 BRA `(.L_x_40) ;  /* 0x0000000000080947 */ /* 0x002fea0003800000 */
[----:B------:R-:W1:Y:S02]  /*2510*/  SYNCS.PHASECHK.TRANS64.TRYWAIT P0, [R3+URZ], R8 ;  /* 0x00000008030075a7 */ /* 0x000e6400080011ff */
[----:B-1----:R-:W-:Y:S05]  /*2520*/  @!P0 BRA `(.L_x_41) ;  /* 0x0000002800908947 */ /* 0x002fea0003800000 */
.L_x_40:
[----:B------:R-:W3:Y:S01]  /*2530*/  LDS R13, [R4+0x78] ;  /* 0x00007800040d7984 */ /* 0x000ee20000000800 */
[----:B------:R-:W-:Y:S01]  /*2540*/  IMAD.MOV.U32 R2, RZ, RZ, 0xffff ;  /* 0x0000ffffff027424 */ /* 0x000fe200078e00ff */
[----:B-1----:R-:W-:Y:S01]  /*2550*/  PRMT R3, R10, 0x654, R3 ;  /* 0x000006540a037816 */ /* 0x002fe20000000003 */
[----:B------:R-:W-:Y:S02]  /*2560*/  IMAD.MOV.U32 R0, RZ, RZ, 0x1 ;  /* 0x00000001ff007424 */ /* 0x000fe400078e00ff */
[C---:B---3--:R-:W-:Y:S01]  /*2570*/  IMAD.SHL.U32 R11, R13.reuse, 0x20, RZ ;  /* 0x000000200d0b7824 */ /* 0x048fe200078e00ff */
[----:B------:R-:W-:Y:S01]  /*2580*/  SHF.L.U32 R2, R2, R13, RZ ;  /* 0x0000000d02027219 */ /* 0x000fe200000006ff */
[----:B------:R-:W-:-:S03]  /*2590*/  VIADD R9, R13, 0x10 ;  /* 0x000000100d097836 */ /* 0x000fc60000000000 */
[----:B------:R1:W-:Y:S01]  /*25a0*/  STS [R4+0x78], R11 ;  /* 0x0000780b04007388 */ /* 0x0003e20000000800 */
[----:B------:R-:W-:Y:S02]  /*25b0*/  MOV R6, 0x50 ;  /* 0x0000005000067802 */ /* 0x000fe40000000f00 */
[----:B------:R-:W-:Y:S02]  /*25c0*/  SHF.L.U32 R9, R0, R9, RZ ;  /* 0x0000000900097219 */ /* 0x000fe400000006ff */
[----:B------:R-:W-:Y:S02]  /*25d0*/  LEA R5, R5, R6, 0x18 ;  /* 0x0000000605057211 */ /* 0x000fe400078ec0ff */
[----:B------:R-:W-:-:S05]  /*25e0*/  LOP3.LUT R2, R9, R2, RZ, 0xfc, !PT ;  /* 0x0000000209027212 */ /* 0x000fca00078efcff */
[----:B------:R1:W-:Y:S01]  /*25f0*/  ATOMS.OR RZ, [R5], R2 ;  /* 0x0000000205ff738c */ /* 0x0003e20003000000 */
[----:B------:R1:W-:Y:S03]  /*2600*/  SYNCS.ARRIVE.TRANS64.RED.A1T0 RZ, [R3+URZ], RZ ;  /* 0x000000ff03ff79a7 */ /* 0x0003e600081004ff */
[----:B------:R1:W-:Y:S01]  /*2610*/  ATOMS.XOR RZ, [R7], R0 ;  /* 0x0000000007ff738c */ /* 0x0003e20003800000 */
[----:B------:R-:W-:Y:S05]  /*2620*/  BRA `(.L_x_39) ;  /* 0x0000000000107947 */ /* 0x000fea0003800000 */
.L_x_32:
[----:B------:R-:W-:Y:S02]  /*2630*/  MOV R3, 0xffffffff ;  /* 0xffffffff00037802 */ /* 0x000fe40000000f00 */
[----:B------:R-:W-:-:S03]  /*2640*/  MOV R2, 0x2670 ;  /* 0x0000267000027802 */ /* 0x000fc60000000f00 */
[----:B------:R3:W-:Y:S04]  /*2650*/  STS [R4+0x78], R3 ;  /* 0x0000780304007388 */ /* 0x0007e80000000800 */
[----:B-123--:R-:W-:Y:S05]  /*2660*/  CALL.REL.NOINC `($__internal_1_$__cuda_sm10x_tcgen05_guardrail_trap_phase_invalid_during_alloc) ;  /* 0x0000002800987944 */ /* 0x00efea0003c00000 */
.L_x_39:
[----:B------:R-:W-:Y:S05]  /*2670*/  WARPSYNC.ALL ;  /* 0x0000000000007948 */ /* 0x000fea0003800000 */
[----:B------:R-:W-:Y:S01]  /*2680*/  NOP ;  /* 0x0000000000007918 */ /* 0x000fe20000000000 */
.L_x_31:
[----:B---3--:R-:W3:Y:S08]  /*2690*/  S2UR UR10, SR_CgaCtaId ;  /* 0x00000000000a79c3 */ /* 0x008ef00000008800 */
[----:B----4-:R-:W-:Y:S06]  /*26a0*/  BAR.SYNC.DEFER_BLOCKING 0x2, 0xa0 ;  /* 0x0082800000007b1d */ /* 0x010fec0000010000 */
[----:B------:R-:W-:-:S02]  /*26b0*/  UMOV UR9, 0x400 ;  /* 0x0000040000097882 */ /* 0x000fc40000000000 */
[----:B------:R-:W4:Y:S01]  /*26c0*/  S2UR UR19, SR_CTAID.Z ;  /* 0x00000000001379c3 */ /* 0x000f220000002700 */
[----:B---3--:R-:W-:Y:S02]  /*26d0*/  ULEA UR9, UR10, UR9, 0x18 ;  /* 0x000000090a097291 */ /* 0x008fe4000f8ec0ff */
[----:B----4-:R-:W-:-:S07]  /*26e0*/  UISETP.GT.U32.AND UP0, UPT, UR19, 0x1ff, UPT ;  /* 0x000001ff1300788c */ /* 0x010fce000bf04070 */
[----:B-1---5:R-:W1:Y:S02]  /*26f0*/  LDS R0, [UR9+0x78] ;  /* 0x00007809ff007984 */ /* 0x022e640008000800 */
[----:B-1----:R-:W-:Y:S01]  /*2700*/  R2UR UR20, R0 ;  /* 0x00000000001472ca */ /* 0x002fe200000e0000 */
[----:B------:R-:W-:-:S14]  /*2710*/  BRA.U UP0, `(.L_x_42) ;  /* 0x00000021005c7547 */ /* 0x000fdc000b800000 */
[----:B------:R-:W1:Y:S01]  /*2720*/  LDCU.64 UR4, c[0x0][0x6c0] ;  /* 0x0000d800ff0477ac */ /* 0x000e620008000a00 */
[----:B------:R-:W-:Y:S01]  /*2730*/  HFMA2 R70, -RZ, RZ, 0, 0 ;  /* 0x00000000ff467431 */ /* 0x000fe200000001ff */
[----:B------:R-:W3:Y:S01]  /*2740*/  LDCU UR8, c[0x0][0x6d0] ;  /* 0x0000da00ff0877ac */ /* 0x000ee20008000800 */
[----:B------:R-:W4:Y:S01]  /*2750*/  LDCU UR12, c[0x0][0x374] ;  /* 0x00006e80ff0c77ac */ /* 0x000f220008000800 */
[----:B------:R-:W4:Y:S01]  /*2760*/  LDCU UR11, c[0x0][0x370] ;  /* 0x00006e00ff0b77ac */ /* 0x000f220008000800 */
[----:B------:R-:W-:Y:S02]  /*2770*/  UISETP.NE.AND UP0, UPT, UR10, UR29, UPT ;  /* 0x0000001d0a00728c */ /* 0x000fe4000bf05270 */
[----:B-1----:R-:W-:Y:S02]  /*2780*/  UIMAD.WIDE.U32 UR6, UR19, UR5, URZ ;  /* 0x00000005130672a5 */ /* 0x002fe4000f8e00ff */
[----:B------:R-:W-:Y:S02]  /*2790*/  UISETP.LT.AND UP0, UPT, UR10, URZ, UP0 ;  /* 0x000000ff0a00728c */ /* 0x000fe40008701270 */
[----:B------:R-:W-:Y:S01]  /*27a0*/  UIADD3 UR5, UPT, UPT, UR19, -UR7, URZ ;  /* 0x8000000713057290 */ /* 0x000fe2000fffe0ff */
[----:B------:R-:W1:Y:S03]  /*27b0*/  LDCU.64 UR24, c[0x0][0x348] ;  /* 0x00006900ff1877ac */ /* 0x000e660008000a00 */
[----:B------:R-:W-:-:S02]  /*27c0*/  USHF.R.U32.HI UR5, URZ, UR23, UR5 ;  /* 0x00000017ff057299 */ /* 0x000fc40008011605 */
[----:B----4-:R-:W-:Y:S02]  /*27d0*/  UIMAD UR11, UR12, UR11, URZ ;  /* 0x0000000b0c0b72a4 */ /* 0x010fe4000f8e02ff */
[----:B------:R-:W-:-:S04]  /*27e0*/  UIADD3 UR5, UPT, UPT, UR7, UR5, URZ ;  /* 0x0000000507057290 */ /* 0x000fc8000fffe0ff */
[----:B--2---:R-:W-:-:S04]  /*27f0*/  USHF.R.U32.HI UR6, URZ, UR22, UR5 ;  /* 0x00000016ff067299 */ /* 0x004fc80008011605 */
[----:B------:R-:W-:-:S04]  /*2800*/  UIADD3 UR6, UPT, UPT, -UR6, URZ, URZ ;  /* 0x000000ff06067290 */ /* 0x000fc8000fffe1ff */
[----:B------:R-:W-:Y:S01]  /*2810*/  UIMAD UR6, UR4, UR6, UR19 ;  /* 0x00000006040672a4 */ /* 0x000fe2000f8e0213 */
[----:B------:R-:W2:Y:S03]  /*2820*/  LDCU.64 UR4, c[0x0][0x6d8] ;  /* 0x0000db00ff0477ac */ /* 0x000ea60008000a00 */
[----:B---3--:R-:W-:-:S04]  /*2830*/  UIMAD.WIDE.U32 UR8, UR6, UR8, URZ ;  /* 0x00000008060872a5 */ /* 0x008fc8000f8e00ff */
[----:B------:R-:W-:-:S04]  /*2840*/  UIADD3 UR7, UPT, UPT, UR6, -UR9, URZ ;  /* 0x8000000906077290 */ /* 0x000fc8000fffe0ff */
[----:B------:R-:W-:-:S03]  /*2850*/  USHF.R.U32.HI UR7, URZ, UR21, UR7 ;  /* 0x00000015ff077299 */ /* 0x000fc60008011607 */
[----:B------:R-:W3:Y:S01]  /*2860*/  S2UR UR8, SR_CTAID.X ;  /* 0x00000000000879c3 */ /* 0x000ee20000002500 */
[----:B------:R-:W-:-:S04]  /*2870*/  UIADD3 UR9, UPT, UPT, UR9, UR7, URZ ;  /* 0x0000000709097290 */ /* 0x000fc8000fffe0ff */
[----:B------:R-:W-:-:S03]  /*2880*/  USHF.R.U32.HI UR9, URZ, UR15, UR9 ;  /* 0x0000000fff097299 */ /* 0x000fc60008011609 */
[----:B------:R-:W4:Y:S01]  /*2890*/  S2UR UR7, SR_CgaCtaId ;  /* 0x00000000000779c3 */ /* 0x000f220000008800 */
[----:B--2---:R-:W-:Y:S02]  /*28a0*/  UIMAD.WIDE.U32 UR16, UR9, UR5, URZ ;  /* 0x00000005091072a5 */ /* 0x004fe4000f8e00ff */
[----:B------:R-:W-:-:S04]  /*28b0*/  USHF.R.U32.HI UR16, URZ, 0x1, UR30 ;  /* 0x00000001ff107899 */ /* 0x000fc8000801161e */
[----:B------:R-:W-:Y:S01]  /*28c0*/  UIADD3 UR10, UPT, UPT, UR16, -0x1, URZ ;  /* 0xffffffff100a7890 */ /* 0x000fe2000fffe0ff */
[----:B------:R-:W-:Y:S01]  /*28d0*/  UMOV UR5, UR17 ;  /* 0x0000001100057c82 */ /* 0x000fe20008000000 */
[----:B------:R-:W-:Y:S02]  /*28e0*/  @!UP0 UIADD3 UR10, UPT, UPT, UR16, URZ, URZ ;  /* 0x000000ff100a8290 */ /* 0x000fe4000fffe0ff */
[----:B------:R-:W-:Y:S01]  /*28f0*/  UIADD3 UR33, UPT, UPT, UR9, -UR5, URZ ;  /* 0x8000000509217290 */ /* 0x000fe2000fffe0ff */
[----:B------:R-:W-:Y:S01]  /*2900*/  UMOV UR17, 0x400 ;  /* 0x0000040000117882 */ /* 0x000fe20000000000 */
[----:B------:R-:W-:Y:S02]  /*2910*/  UMOV UR16, URZ ;  /* 0x000000ff00107c82 */ /* 0x000fe40008000000 */
[----:B------:R-:W-:Y:S02]  /*2920*/  USHF.R.U32.HI UR33, URZ, UR14, UR33 ;  /* 0x0000000eff217299 */ /* 0x000fe40008011621 */
[----:B---3--:R-:W-:-:S02]  /*2930*/  USHF.L.U32 UR12, UR8, 0x7, URZ ;  /* 0x00000007080c7899 */ /* 0x008fc400080006ff */
[----:B------:R-:W-:Y:S01]  /*2940*/  UIADD3 UR33, UPT, UPT, UR5, UR33, URZ ;  /* 0x0000002105217290 */ /* 0x000fe2000fffe0ff */
[----:B------:R-:W2:Y:S03]  /*2950*/  LDCU UR5, c[0x0][0x378] ;  /* 0x00006f00ff0577ac */ /* 0x000ea60008000800 */
[----:B------:R-:W-:Y:S02]  /*2960*/  USHF.R.U32.HI UR33, URZ, UR13, UR33 ;  /* 0x0000000dff217299 */ /* 0x000fe40008011621 */
[----:B----4-:R-:W-:Y:S02]  /*2970*/  ULEA UR7, UR7, UR17, 0x18 ;  /* 0x0000001107077291 */ /* 0x010fe4000f8ec0ff */
[----:B------:R-:W-:Y:S02]  /*2980*/  UIADD3 UR33, UPT, UPT, -UR33, URZ, URZ ;  /* 0x000000ff21217290 */ /* 0x000fe4000fffe1ff */
[----:B------:R-:W-:-:S02]  /*2990*/  ULOP3.LUT UR12, UR12, 0x80, URZ, 0xc0, !UPT ;  /* 0x000000800c0c7892 */ /* 0x000fc4000f8ec0ff */
[----:B------:R-:W-:Y:S01]  /*29a0*/  UIMAD UR33, UR4, UR33, UR9 ;  /* 0x00000021042172a4 */ /* 0x000fe2000f8e0209 */
[----:B------:R-:W3:Y:S01]  /*29b0*/  LDCU UR4, c[0x0][0x6cc] ;  /* 0x0000d980ff0477ac */ /* 0x000ee20008000800 */
[----:B--2---:R-:W-:Y:S02]  /*29c0*/  UIMAD UR5, UR11, UR5, URZ ;  /* 0x000000050b0572a4 */ /* 0x004fe4000f8e02ff */
[----:B------:R-:W-:Y:S02]  /*29d0*/  UIADD3 UR9, UPT, UPT, -UR9, URZ, URZ ;  /* 0x000000ff09097290 */ /* 0x000fe4000fffe1ff */
[----:B------:R-:W-:Y:S02]  /*29e0*/  ULEA.HI UR18, UR5, UR5, URZ, 0x1 ;  /* 0x0000000505127291 */ /* 0x000fe4000f8f08ff */
[----:B------:R-:W-:Y:S02]  /*29f0*/  UIADD3 UR11, UPT, UPT, UR10, UR10, URZ ;  /* 0x0000000a0a0b7290 */ /* 0x000fe4000fffe0ff */
[----:B------:R-:W-:Y:S01]  /*2a00*/  USHF.R.S32.HI UR18, URZ, 0x1, UR18 ;  /* 0x00000001ff127899 */ /* 0x000fe20008011412 */
[----:B------:R-:W-:Y:S01]  /*2a10*/  UMOV UR17, URZ ;  /* 0x000000ff00117c82 */ /* 0x000fe20008000000 */
[----:B-1-3--:R-:W-:-:S12]  /*2a20*/  UIMAD UR6, UR4, UR9, UR6 ;  /* 0x00000009040672a4 */ /* 0x00afd8000f8e0206 */
.L_x_47:
[----:B------:R-:W-:Y:S01]  /*2a30*/  ULEA UR4, UR16, UR7, 0x3 ;  /* 0x0000000710047291 */ /* 0x000fe2000f8e18ff */
[----:B------:R-:W-:Y:S01]  /*2a40*/  IMAD.U32 R2, R70, -0x80000000, RZ ;  /* 0x8000000046027824 */ /* 0x000fe200078e00ff */
[----:B-1----:R-:W1:Y:S01]  /*2a50*/  S2R R3, SR_TID.X ;  /* 0x0000000000037919 */ /* 0x002e620000002100 */
[----:B------:R-:W2:Y:S01]  /*2a60*/  S2UR UR27, SR_CgaCtaId ;  /* 0x00000000001b79c3 */ /* 0x000ea20000008800 */
[----:B------:R-:W-:Y:S01]  /*2a70*/  UIADD3 UR6, UPT, UPT, UR6, UR6, URZ ;  /* 0x0000000606067290 */ /* 0x000fe2000fffe0ff */
[----:B------:R-:W-:Y:S01]  /*2a80*/  UMOV UR5, 0x400 ;  /* 0x0000040000057882 */ /* 0x000fe20000000000 */
[----:B------:R-:W-:Y:S02]  /*2a90*/  UIADD3 UR36, UP1, UPT, UR24, 0x2c0, URZ ;  /* 0x000002c018247890 */ /* 0x000fe4000ff3e0ff */
[----:B------:R-:W-:Y:S01]  /*2aa0*/  ULOP3.LUT UR9, UR6, 0x1, UR8, 0xf8, !UPT ;  /* 0x0000000106097892 */ /* 0x000fe2000f8ef808 */
[----:B------:R-:W3:Y:S01]  /*2ab0*/  SYNCS.PHASECHK.TRANS64.TRYWAIT P0, [UR4+0x50], R2 ;  /* 0x00005002ff0075a7 */ /* 0x000ee20008001104 */
[----:B------:R-:W-:-:S02]  /*2ac0*/  UIADD3 UR34, UP0, UPT, UR24, 0x240, URZ ;  /* 0x0000024018227890 */ /* 0x000fc4000ff1e0ff */
[----:B------:R-:W-:Y:S02]  /*2ad0*/  ULEA.HI UR6, UR6, UR9, URZ, 0x1 ;  /* 0x0000000906067291 */ /* 0x000fe4000f8f08ff */
[----:B------:R-:W-:Y:S02]  /*2ae0*/  UIADD3.X UR37, UPT, UPT, URZ, UR25, URZ, UP1, !UPT ;  /* 0x00000019ff257290 */ /* 0x000fe40008ffe4ff */
[----:B------:R-:W-:Y:S02]  /*2af0*/  UIADD3.X UR35, UPT, UPT, URZ, UR25, URZ, UP0, !UPT ;  /* 0x00000019ff237290 */ /* 0x000fe400087fe4ff */
[----:B------:R-:W-:Y:S01]  /*2b00*/  UPLOP3.LUT UP2, UPT, UPT, UPT, UPT, 0x80, 0x8 ;  /* 0x000000000008789c */ /* 0x000fe20003f4f070 */
[----:B------:R-:W4:Y:S01]  /*2b10*/  LDCU UR31, c[0x0][0x6e4] ;  /* 0x0000dc80ff1f77ac */ /* 0x000f220008000800 */
[----:B--2---:R-:W-:Y:S01]  /*2b20*/  ULEA UR27, UR27, UR5, 0x18 ;  /* 0x000000051b1b7291 */ /* 0x004fe2000f8ec0ff */
[----:B------:R-:W2:Y:S01]  /*2b30*/  S2UR UR10, SR_CgaCtaId ;  /* 0x00000000000a79c3 */ /* 0x000ea20000008800 */
[----:B------:R-:W-:-:S02]  /*2b40*/  USHF.R.U32.HI UR5, URZ, 0x1, UR6 ;  /* 0x00000001ff057899 */ /* 0x000fc40008011606 */
[----:B------:R-:W-:Y:S01]  /*2b50*/  ULOP3.LUT UR6, UR6, 0xfffffffe, URZ, 0xc0, !UPT ;  /* 0xfffffffe06067892 */ /* 0x000fe2000f8ec0ff */
[----:B-1----:R-:W-:Y:S01]  /*2b60*/  SHF.R.U32.HI R0, RZ, 0x5, R3 ;  /* 0x00000005ff007819 */ /* 0x002fe20000011603 */
[----:B------:R-:W-:Y:S02]  /*2b70*/  IMAD.SHL.U32 R3, R3, 0x80, RZ ;  /* 0x0000008003037824 */ /* 0x000fe400078e00ff */
[----:B------:R-:W-:Y:S01]  /*2b80*/  UISETP.NE.AND UP1, UPT, UR9, UR6, UPT ;  /* 0x000000060900728c */ /* 0x000fe2000bf25270 */
[----:B------:R-:W-:Y:S01]  /*2b90*/  R2UR UR32, R0 ;  /* 0x00000000002072ca */ /* 0x000fe200000e0000 */
[----:B------:R-:W-:Y:S01]  /*2ba0*/  UIADD3 UR6, UPT, UPT, UR5, -0x1, URZ ;  /* 0xffffffff05067890 */ /* 0x000fe2000fffe0ff */
[----:B------:R-:W-:Y:S01]  /*2bb0*/  LOP3.LUT R3, R3, 0xf80, RZ, 0xc0, !PT ;  /* 0x00000f8003037812 */ /* 0x000fe200078ec0ff */
[----:B------:R-:W-:-:S10]  /*2bc0*/  UISETP.LT.AND UP1, UPT, UR9, URZ, UP1 ;  /* 0x000000ff0900728c */ /* 0x000fd40008f21270 */
[----:B------:R-:W-:Y:S01]  /*2bd0*/  MOV R0, UR32 ;  /* 0x0000002000007c02 */ /* 0x000fe20008000f00 */
[----:B------:R-:W-:Y:S02]  /*2be0*/  ULEA UR28, UR32, UR20, 0x15 ;  /* 0x00000014201c7291 */ /* 0x000fe4000f8ea8ff */
[----:B------:R-:W-:Y:S02]  /*2bf0*/  UISETP.NE.AND UP0, UPT, UR32, URZ, UPT ;  /* 0x000000ff2000728c */ /* 0x000fe4000bf05270 */
[----:B------:R-:W-:Y:S01]  /*2c00*/  IMAD R0, R0, 0x1000, R3 ;  /* 0x0000100000007824 */ /* 0x000fe200078e0203 */
[----:B------:R-:W-:-:S04]  /*2c10*/  ULEA UR28, UR16, UR28, 0x7 ;  /* 0x0000001c101c7291 */ /* 0x000fc8000f8e38ff */
[----:B------:R-:W-:Y:S01]  /*2c20*/  IADD3 R69, PT, PT, R0, UR7, RZ ;  /* 0x0000000700457c10 */ /* 0x000fe2000fffe0ff */
[----:B--234-:R-:W-:Y:S07]  /*2c30*/  @!P0 BRA `(.L_x_43) ;  /* 0x0000002000e48947 */ /* 0x01cfee0003800000 */
.L_x_62:
[C---:B------:R-:W-:Y:S01]  /*2c40*/  VIADD R7, R69.reuse, 0x4430 ;  /* 0x0000443045077836 */ /* 0x040fe20000000000 */
[----:B------:R-:W-:Y:S01]  /*2c50*/  @!UP1 UIADD3 UR6, UPT, UPT, UR5, URZ, URZ ;  /* 0x000000ff05069290 */ /* 0x000fe2000fffe0ff */
[C---:B------:R-:W-:Y:S01]  /*2c60*/  VIADD R4, R69.reuse, 0x4420 ;  /* 0x0000442045047836 */ /* 0x040fe20000000000 */
[----:B------:R-:W-:Y:S01]  /*2c70*/  UMOV UR39, URZ ;  /* 0x000000ff00277c82 */ /* 0x000fe20008000000 */
[C---:B------:R-:W-:Y:S01]  /*2c80*/  VIADD R5, R69.reuse, 0x4410 ;  /* 0x0000441045057836 */ /* 0x040fe20000000000 */
[----:B------:R-:W-:Y:S01]  /*2c90*/  SHF.R.U32.HI R68, RZ, 0x3, R7 ;  /* 0x00000003ff447819 */ /* 0x000fe20000011607 */
[----:B------:R-:W-:Y:S01]  /*2ca0*/  VIADD R69, R69, 0x4400 ;  /* 0x0000440045457836 */ /* 0x000fe20000000000 */
[----:B-1----:R-:W-:Y:S01]  /*2cb0*/  SHF.R.U32.HI R3, RZ, 0x3, R4 ;  /* 0x00000003ff037819 */ /* 0x002fe20000011604 */
[----:B------:R-:W-:Y:S01]  /*2cc0*/  ULEA UR6, UR6, UR12, 0x8 ;  /* 0x0000000c06067291 */ /* 0x000fe2000f8e40ff */
[----:B------:R-:W-:Y:S01]  /*2cd0*/  SHF.R.U32.HI R2, RZ, 0x3, R5 ;  /* 0x00000003ff027819 */ /* 0x000fe20000011605 */
[----:B------:R-:W-:Y:S01]  /*2ce0*/  UMOV UR26, 0x400 ;  /* 0x00000400001a7882 */ /* 0x000fe20000000000 */
[----:B------:R-:W-:-:S02]  /*2cf0*/  SHF.R.U32.HI R0, RZ, 0x3, R69 ;  /* 0x00000003ff007819 */ /* 0x000fc40000011645 */
[----:B------:R-:W-:Y:S02]  /*2d00*/  LOP3.LUT R68, R7, 0x70, R68, 0x78, !PT ;  /* 0x0000007007447812 */ /* 0x000fe400078e7844 */
[----:B------:R-:W-:Y:S02]  /*2d10*/  LOP3.LUT R3, R4, 0x70, R3, 0x78, !PT ;  /* 0x0000007004037812 */ /* 0x000fe400078e7803 */
[----:B------:R-:W-:Y:S02]  /*2d20*/  LOP3.LUT R2, R5, 0x70, R2, 0x78, !PT ;  /* 0x0000007005027812 */ /* 0x000fe400078e7802 */
[----:B------:R-:W-:-:S07]  /*2d30*/  LOP3.LUT R0, R69, 0x70, R0, 0x78, !PT ;  /* 0x0000007045007812 */ /* 0x000fce00078e7800 */
.L_x_46:
[----:B------:R-:W-:-:S04]  /*2d40*/  USHF.L.U32 UR5, UR39, 0x5, URZ ;  /* 0x0000000527057899 */ /* 0x000fc800080006ff */
[----:B------:R-:W-:-:S09]  /*2d50*/  UIADD3 UR4, UPT, UPT, UR5, UR28, URZ ;  /* 0x0000001c05047290 */ /* 0x000fd2000fffe0ff */
[----:B-1----:R-:W1:Y:S01]  /*2d60*/  LDTM.x32 R36, tmem[UR4] ;  /* 0x00000004002479ee */ /* 0x002e6200082c0000 */
[----:B------:R-:W2:Y:S01]  /*2d70*/  LDTM.x32 R4, tmem[UR4+0x20] ;  /* 0x00002004000479ee */ /* 0x000ea200082c0000 */
[----:B------:R-:W-:-:S04]  /*2d80*/  USHF.R.U32.HI UR4, URZ, 0x1, UR39 ;  /* 0x00000001ff047899 */ /* 0x000fc80008011627 */
[----:B------:R-:W-:-:S04]  /*2d90*/  ULEA UR4, UR17, UR4, 0x2 ;  /* 0x0000000411047291 */ /* 0x000fc8000f8e10ff */
[----:B------:R-:W-:Y:S02]  /*2da0*/  USHF.R.S32.HI UR9, URZ, 0x1f, UR4 ;  /* 0x0000001fff097899 */ /* 0x000fe40008011404 */
[----:B------:R-:W-:Y:S02]  /*2db0*/  ULEA.HI UR38, UR4, UR4, URZ, 0x1 ;  /* 0x0000000404267291 */ /* 0x000fe4000f8f08ff */
[----:B------:R-:W-:Y:S02]  /*2dc0*/  ULEA.HI UR9, UR9, UR4, URZ, 0x2 ;  /* 0x0000000409097291 */ /* 0x000fe4000f8f10ff */
[----:B------:R-:W-:Y:S02]  /*2dd0*/  ULOP3.LUT UR38, UR38, 0xfffffffe, URZ, 0xc0, !UPT ;  /* 0xfffffffe26267892 */ /* 0x000fe4000f8ec0ff */
[----:B------:R-:W-:Y:S02]  /*2de0*/  ULOP3.LUT UR9, UR9, 0x3fffc, URZ, 0xc0, !UPT ;  /* 0x0003fffc09097892 */ /* 0x000fe4000f8ec0ff */
[----:B------:R-:W-:-:S02]  /*2df0*/  UIADD3 UR38, UPT, UPT, UR4, -UR38, URZ ;  /* 0x8000002604267290 */ /* 0x000fc4000fffe0ff */
[----:B------:R-:W-:Y:S01]  /*2e00*/  UIADD3 UR9, UPT, UPT, UR4, -UR9, URZ ;  /* 0x8000000904097290 */ /* 0x000fe2000fffe0ff */
[----:B-1----:R-:W-:Y:S01]  /*2e10*/  FMUL R71, R37, UR31 ;  /* 0x0000001f25477c20 */ /* 0x002fe20008400000 */
[----:B--2---:R-:W-:Y:S01]  /*2e20*/  FMUL R75, R4, UR31 ;  /* 0x0000001f044b7c20 */ /* 0x004fe20008400000 */
[----:B------:R-:W-:Y:S01]  /*2e30*/  FMUL R76, R5, UR31 ;  /* 0x0000001f054c7c20 */ /* 0x000fe20008400000 */
[----:B------:R-:W-:Y:S01]  /*2e40*/  FMUL R72, R36, UR31 ;  /* 0x0000001f24487c20 */ /* 0x000fe20008400000 */
[----:B------:R-:W-:Y:S01]  /*2e50*/  FMUL R73, R39, UR31 ;  /* 0x0000001f27497c20 */ /* 0x000fe20008400000 */
[----:B------:R-:W-:Y:S01]  /*2e60*/  FMUL R78, R75, -1.4426950216293334961 ;  /* 0xbfb8aa3b4b4e7820 */ /* 0x000fe20000400000 */
[----:B------:R-:W-:Y:S01]  /*2e70*/  FMUL R80, R76, -1.4426950216293334961 ;  /* 0xbfb8aa3b4c507820 */ /* 0x000fe20000400000 */
[----:B------:R-:W-:Y:S01]  /*2e80*/  FMUL R74, R38, UR31 ;  /* 0x0000001f264a7c20 */ /* 0x000fe20008400000 */
[----:B------:R-:W-:Y:S01]  /*2e90*/  FMUL R41, R41, UR31 ;  /* 0x0000001f29297c20 */ /* 0x000fe20008400000 */
[----:B------:R-:W-:Y:S01]  /*2ea0*/  FMUL R43, R43, UR31 ;  /* 0x0000001f2b2b7c20 */ /* 0x000fe20008400000 */
[----:B------:R-:W-:Y:S01]  /*2eb0*/  FMUL R42, R42, UR31 ;  /* 0x0000001f2a2a7c20 */ /* 0x000fe20008400000 */
[----:B------:R-:W1:Y:S01]  /*2ec0*/  MUFU.EX2 R78, R78 ;  /* 0x0000004e004e7308 */ /* 0x000e620000000800 */
[----:B------:R-:W-:Y:S01]  /*2ed0*/  FMUL R40, R40, UR31 ;  /* 0x0000001f28287c20 */ /* 0x000fe20008400000 */
[----:B------:R-:W-:Y:S01]  /*2ee0*/  MOV R77, UR9 ;  /* 0x00000009004d7c02 */ /* 0x000fe20008000f00 */
[----:B------:R-:W-:Y:S01]  /*2ef0*/  FMUL R79, R6, UR31 ;  /* 0x0000001f064f7c20 */ /* 0x000fe20008400000 */
[----:B------:R-:W-:Y:S01]  /*2f00*/  F2FP.BF16.F32.PACK_AB R39, R43, R42 ;  /* 0x0000002a2b27723e */ /* 0x000fe200000010ff */
[----:B------:R-:W-:Y:S01]  /*2f10*/  FMUL R45, R45, UR31 ;  /* 0x0000001f2d2d7c20 */ /* 0x000fe20008400000 */
[----:B------:R-:W-:Y:S01]  /*2f20*/  F2FP.BF16.F32.PACK_AB R38, R41, R40 ;  /* 0x000000282926723e */ /* 0x000fe200000010ff */
[----:B------:R-:W-:Y:S01]  /*2f30*/  FMUL R44, R44, UR31 ;  /* 0x0000001f2c2c7c20 */ /* 0x000fe20008400000 */
[----:B------:R-:W2:Y:S01]  /*2f40*/  MUFU.EX2 R80, R80 ;  /* 0x0000005000507308 */ /* 0x000ea20000000800 */
[----:B------:R-:W-:Y:S01]  /*2f50*/  F2FP.BF16.F32.PACK_AB R37, R73, R74 ;  /* 0x0000004a4925723e */ /* 0x000fe200000010ff */
[----:B------:R-:W-:Y:S01]  /*2f60*/  FMUL R47, R47, UR31 ;  /* 0x0000001f2f2f7c20 */ /* 0x000fe20008400000 */
[----:B------:R-:W-:Y:S01]  /*2f70*/  F2FP.BF16.F32.PACK_AB R36, R71, R72 ;  /* 0x000000484724723e */ /* 0x000fe200000010ff */
[----:B------:R-:W-:Y:S01]  /*2f80*/  FMUL R49, R49, UR31 ;  /* 0x0000001f31317c20 */ /* 0x000fe20008400000 */
[----:B------:R-:W-:Y:S01]  /*2f90*/  LEA R4, R77, R0, 0xe ;  /* 0x000000004d047211 */ /* 0x000fe200078e70ff */
[----:B------:R-:W-:Y:S01]  /*2fa0*/  FMUL R48, R48, UR31 ;  /* 0x0000001f30307c20 */ /* 0x000fe20008400000 */
[----:B------:R-:W-:Y:S01]  /*2fb0*/  FMUL R51, R51, UR31 ;  /* 0x0000001f33337c20 */ /* 0x000fe20008400000 */
[----:B------:R-:W-:Y:S01]  /*2fc0*/  FMUL R50, R50, UR31 ;  /* 0x0000001f32327c20 */ /* 0x000fe20008400000 */
[----:B------:R-:W-:Y:S01]  /*2fd0*/  FMUL R46, R46, UR31 ;  /* 0x0000001f2e2e7c20 */ /* 0x000fe20008400000 */
[----:B------:R-:W-:Y:S01]  /*2fe0*/  FMUL R81, R79, -1.4426950216293334961 ;  /* 0xbfb8aa3b4f517820 */ /* 0x000fe20000400000 */
[----:B------:R3:W-:Y:S01]  /*2ff0*/  STS.128 [R4], R36 ;  /* 0x0000002404007388 */ /* 0x0007e20000000c00 */
[----:B------:R-:W-:Y:S01]  /*3000*/  FMUL R82, R7, UR31 ;  /* 0x0000001f07527c20 */ /* 0x000fe20008400000 */
[----:B-1----:R-:W-:Y:S01]  /*3010*/  FADD R90, R78, 1 ;  /* 0x3f8000004e5a7421 */ /* 0x002fe20000000000 */
[----:B------:R-:W-:Y:S01]  /*3020*/  FMUL R8, R8, UR31 ;  /* 0x0000001f08087c20 */ /* 0x000fe20008400000 */
[----:B------:R-:W-:Y:S01]  /*3030*/  F2FP.BF16.F32.PACK_AB R7, R51, R50 ;  /* 0x000000323307723e */ /* 0x000fe200000010ff */
[----:B------:R-:W-:Y:S01]  /*3040*/  FMUL R53, R53, UR31 ;  /* 0x0000001f35357c20 */ /* 0x000fe20008400000 */
        /* <DEDUP_REMOVED lines=9> */
[----:B------:R-:W-:Y:S01]  /*30e0*/  FMUL R54, R54, UR31 ;  /* 0x0000001f36367c20 */ /* 0x000fe20008400000 */
[----:B------:R-:W-:Y:S01]  /*30f0*/  FMUL R16, R16, UR31 ;  /* 0x0000001f10107c20 */ /* 0x000fe20008400000 */
[----:B------:R-:W1:Y:S01]  /*3100*/  MUFU.EX2 R81, R81 ;  /* 0x0000005100517308 */ /* 0x000e620000000800 */
[----:B------:R-:W-:Y:S01]  /*3110*/  FMUL R9, R9, UR31 ;  /* 0x0000001f09097c20 */ /* 0x000fe20008400000 */
[----:B------:R-:W-:Y:S01]  /*3120*/  FMUL R84, R82, -1.4426950216293334961 ;  /* 0xbfb8aa3b52547820 */ /* 0x000fe20000400000 */
[----:B------:R-:W-:Y:S01]  /*3130*/  LEA R88, R77, R3, 0xe ;  /* 0x000000034d587211 */ /* 0x000fe200078e70ff */
[----:B------:R-:W-:Y:S01]  /*3140*/  FMUL R89, R16, -1.4426950216293334961 ;  /* 0xbfb8aa3b10597820 */ /* 0x000fe20000400000 */
[----:B--2---:R-:W-:Y:S01]  /*3150*/  FADD R92, R80, 1 ;  /* 0x3f800000505c7421 */ /* 0x004fe20000000000 */
[----:B------:R-:W-:Y:S01]  /*3160*/  FMUL R13, R13, UR31 ;  /* 0x0000001f0d0d7c20 */ /* 0x000fe20008400000 */
[----:B------:R-:W-:Y:S01]  /*3170*/  FMUL R11, R11, UR31 ;  /* 0x0000001f0b0b7c20 */ /* 0x000fe20008400000 */
[----:B------:R-:W2:Y:S01]  /*3180*/  MUFU.RCP R90, R90 ;  /* 0x0000005a005a7308 */ /* 0x000ea20000001000 */
[----:B------:R-:W-:Y:S01]  /*3190*/  FMUL R10, R10, UR31 ;  /* 0x0000001f0a0a7c20 */ /* 0x000fe20008400000 */
[----:B------:R-:W-:Y:S01]  /*31a0*/  FMUL R87, R13, -1.4426950216293334961 ;  /* 0xbfb8aa3b0d577820 */ /* 0x000fe20000400000 */
[----:B------:R-:W-:Y:S01]  /*31b0*/  FMUL R12, R12, UR31 ;  /* 0x0000001f0c0c7c20 */ /* 0x000fe20008400000 */
[----:B------:R-:W-:Y:S01]  /*31c0*/  FMUL R17, R17, UR31 ;  /* 0x0000001f11117c20 */ /* 0x000fe20008400000 */
[----:B------:R-:W-:Y:S01]  /*31d0*/  FMUL R18, R18, UR31 ;  /* 0x0000001f12127c20 */ /* 0x000fe20008400000 */
[----:B---3--:R-:W-:Y:S01]  /*31e0*/  F2FP.BF16.F32.PACK_AB R4, R45, R44 ;  /* 0x0000002c2d04723e */ /* 0x008fe200000010ff */
[----:B------:R-:W-:Y:S01]  /*31f0*/  FMUL R37, R8, -1.4426950216293334961 ;  /* 0xbfb8aa3b08257820 */ /* 0x000fe20000400000 */
[----:B------:R-:W-:Y:S01]  /*3200*/  FMUL R38, R9, -1.4426950216293334961 ;  /* 0xbfb8aa3b09267820 */ /* 0x000fe20000400000 */
[----:B------:R-:W3:Y:S01]  /*3210*/  MUFU.EX2 R36, R84 ;  /* 0x0000005400247308 */ /* 0x000ee20000000800 */
[----:B-1----:R-:W-:Y:S01]  /*3220*/  FADD R80, R81, 1 ;  /* 0x3f80000051507421 */ /* 0x002fe20000000000 */
[----:B------:R1:W-:Y:S01]  /*3230*/  STS.128 [R83], R4 ;  /* 0x0000000453007388 */ /* 0x0003e20000000c00 */
[----:B------:R-:W-:Y:S01]  /*3240*/  FMUL R39, R10, -1.4426950216293334961 ;  /* 0xbfb8aa3b0a277820 */ /* 0x000fe20000400000 */
[----:B------:R-:W-:Y:S01]  /*3250*/  FMUL R15, R15, UR31 ;  /* 0x0000001f0f0f7c20 */ /* 0x000fe20008400000 */
[----:B------:R-:W-:Y:S01]  /*3260*/  FMUL R14, R14, UR31 ;  /* 0x0000001f0e0e7c20 */ /* 0x000fe20008400000 */
[----:B------:R-:W-:Y:S01]  /*3270*/  FMUL R19, R19, UR31 ;  /* 0x0000001f13137c20 */ /* 0x000fe20008400000 */
[----:B------:R-:W-:Y:S01]  /*3280*/  FMUL R20, R20, UR31 ;  /* 0x0000001f14147c20 */ /* 0x000fe20008400000 */
[----:B------:R-:W4:Y:S01]  /*3290*/  MUFU.EX2 R37, R37 ;  /* 0x0000002500257308 */ /* 0x000f220000000800 */
[----:B--2---:R-:W-:Y:S01]  /*32a0*/  FMUL R81, R75, R90 ;  /* 0x0000005a4b517220 */ /* 0x004fe20000400000 */
[----:B------:R-:W-:Y:S01]  /*32b0*/  FMUL R85, R15, -1.4426950216293334961 ;  /* 0xbfb8aa3b0f557820 */ /* 0x000fe20000400000 */
[----:B------:R-:W-:Y:S01]  /*32c0*/  FMUL R86, R14, -1.4426950216293334961 ;  /* 0xbfb8aa3b0e567820 */ /* 0x000fe20000400000 */
[----:B------:R-:W-:Y:S01]  /*32d0*/  ULEA UR9, UR10, UR26, 0x18 ;  /* 0x0000001a0a097291 */ /* 0x000fe2000f8ec0ff */
[----:B------:R-:W-:Y:S01]  /*32e0*/  FMUL R72, R72, R81 ;  /* 0x0000005148487220 */ /* 0x000fe20000400000 */
[----:B------:R-:W-:Y:S01]  /*32f0*/  FMUL R21, R21, UR31 ;  /* 0x0000001f15157c20 */ /* 0x000fe20008400000 */
[----:B------:R-:W-:Y:S01]  /*3300*/  FMUL R26, R26, UR31 ;  /* 0x0000001f1a1a7c20 */ /* 0x000fe20008400000 */
[----:B------:R-:W2:Y:S01]  /*3310*/  MUFU.EX2 R38, R38 ;  /* 0x0000002600267308 */ /* 0x000ea20000000800 */
[----:B---3--:R-:W-:Y:S01]  /*3320*/  FADD R91, R36, 1 ;  /* 0x3f800000245b7421 */ /* 0x008fe20000000000 */
[----:B------:R-:W-:Y:S01]  /*3330*/  FMUL R84, R12, -1.4426950216293334961 ;  /* 0xbfb8aa3b0c547820 */ /* 0x000fe20000400000 */
[----:B------:R-:W-:Y:S01]  /*3340*/  FMUL R78, R21, -1.4426950216293334961 ;  /* 0xbfb8aa3b154e7820 */ /* 0x000fe20000400000 */
[----:B------:R-:W-:Y:S01]  /*3350*/  FMUL R27, R27, UR31 ;  /* 0x0000001f1b1b7c20 */ /* 0x000fe20008400000 */
[----:B------:R-:W-:Y:S01]  /*3360*/  FMUL R32, R32, UR31 ;  /* 0x0000001f20207c20 */ /* 0x000fe20008400000 */
[----:B------:R-:W-:Y:S01]  /*3370*/  FMUL R34, R34, UR31 ;  /* 0x0000001f22227c20 */ /* 0x000fe20008400000 */
[----:B------:R-:W-:Y:S01]  /*3380*/  FMUL R35, R35, UR31 ;  /* 0x0000001f23237c20 */ /* 0x000fe20008400000 */
[----:B------:R-:W3:Y:S01]  /*3390*/  MUFU.RCP R80, R80 ;  /* 0x0000005000507308 */ /* 0x000ee20000001000 */
[----:B----4-:R-:W-:Y:S01]  /*33a0*/  FADD R81, R37, 1 ;  /* 0x3f80000025517421 */ /* 0x010fe20000000000 */
[----:B------:R-:W-:Y:S01]  /*33b0*/  FMUL R33, R33, UR31 ;  /* 0x0000001f21217c20 */ /* 0x000fe20008400000 */
[----:B------:R-:W-:Y:S01]  /*33c0*/  FMUL R65, R65, UR31 ;  /* 0x0000001f41417c20 */ /* 0x000fe20008400000 */
[----:B------:R-:W-:Y:S01]  /*33d0*/  FMUL R67, R67, UR31 ;  /* 0x0000001f43437c20 */ /* 0x000fe20008400000 */
[----:B------:R-:W-:-:S03]  /*33e0*/  FMUL R64, R64, UR31 ;  /* 0x0000001f40407c20 */ /* 0x000fc60008400000 */
[----:B------:R-:W4:Y:S01]  /*33f0*/  MUFU.RCP R81, R81 ;  /* 0x0000005100517308 */ /* 0x000f220000001000 */
[----:B-1----:R-:W-:Y:S01]  /*3400*/  F2FP.BF16.F32.PACK_AB R7, R59, R58 ;  /* 0x0000003a3b07723e */ /* 0x002fe200000010ff */
[----:B--2---:R-:W-:Y:S01]  /*3410*/  FADD R90, R38, 1 ;  /* 0x3f800000265a7421 */ /* 0x004fe20000000000 */
[----:B------:R-:W-:Y:S01]  /*3420*/  F2FP.BF16.F32.PACK_AB R6, R57, R56 ;  /* 0x000000383906723e */ /* 0x000fe200000010ff */
[----:B------:R-:W-:Y:S01]  /*3430*/  FMUL R83, R11, -1.4426950216293334961 ;  /* 0xbfb8aa3b0b537820 */ /* 0x000fe20000400000 */
[----:B------:R-:W-:Y:S02]  /*3440*/  F2FP.BF16.F32.PACK_AB R5, R55, R54 ;  /* 0x000000363705723e */ /* 0x000fe400000010ff */
[----:B------:R-:W-:Y:S01]  /*3450*/  F2FP.BF16.F32.PACK_AB R4, R53, R52 ;  /* 0x000000343504723e */ /* 0x000fe200000010ff */
[----:B------:R-:W-:Y:S01]  /*3460*/  MUFU.RCP R90, R90 ;  /* 0x0000005a005a7308 */ /* 0x000fe20000001000 */
[----:B---3--:R-:W-:-:S03]  /*3470*/  FMUL R37, R79, R80 ;  /* 0x000000504f257220 */ /* 0x008fc60000400000 */
[----:B------:R1:W-:Y:S04]  /*3480*/  STS.128 [R88], R4 ;  /* 0x0000000458007388 */ /* 0x0003e80000000c00 */
[----:B------:R-:W-:Y:S01]  /*3490*/  MUFU.EX2 R87, R87 ;  /* 0x0000005700577308 */ /* 0x000fe20000000800 */
[----:B----4-:R-:W-:-:S07]  /*34a0*/  FMUL R81, R8, R81 ;  /* 0x0000005108517220 */ /* 0x010fce0000400000 */
[----:B------:R-:W2:Y:S08]  /*34b0*/  MUFU.EX2 R83, R83 ;  /* 0x0000005300537308 */ /* 0x000eb00000000800 */
[----:B------:R-:W3:Y:S08]  /*34c0*/  MUFU.EX2 R39, R39 ;  /* 0x0000002700277308 */ /* 0x000ef00000000800 */
[----:B------:R-:W4:Y:S01]  /*34d0*/  MUFU.EX2 R84, R84 ;  /* 0x0000005400547308 */ /* 0x000f220000000800 */
[----:B--2---:R-:W-:Y:S01]  /*34e0*/  FADD R83, R83, 1 ;  /* 0x3f80000053537421 */ /* 0x004fe20000000000 */
[----:B-1----:R-:W-:Y:S01]  /*34f0*/  FMUL R5, R17, -1.4426950216293334961 ;  /* 0xbfb8aa3b11057820 */ /* 0x002fe20000400000 */
[----:B------:R-:W-:Y:S01]  /*3500*/  FMUL R6, R18, -1.4426950216293334961 ;  /* 0xbfb8aa3b12067820 */ /* 0x000fe20000400000 */
[----:B------:R-:W-:Y:S01]  /*3510*/  FMUL R88, R19, -1.4426950216293334961 ;  /* 0xbfb8aa3b13587820 */ /* 0x000fe20000400000 */
[----:B------:R-:W-:-:S03]  /*3520*/  FMUL R7, R20, -1.4426950216293334961 ;  /* 0xbfb8aa3b14077820 */ /* 0x000fc60000400000 */
[----:B------:R-:W1:Y:S01]  /*3530*/  MUFU.EX2 R4, R89 ;  /* 0x0000005900047308 */ /* 0x000e620000000800 */
[----:B---3--:R-:W-:-:S07]  /*3540*/  FADD R93, R39, 1 ;  /* 0x3f800000275d7421 */ /* 0x008fce0000000000 */
[----:B------:R-:W2:Y:S01]  /*3550*/  MUFU.RCP R89, R92 ;  /* 0x0000005c00597308 */ /* 0x000ea20000001000 */
[----:B----4-:R-:W-:-:S07]  /*3560*/  FADD R39, R84, 1 ;  /* 0x3f80000054277421 */ /* 0x010fce0000000000 */
[----:B------:R-:W-:Y:S01]  /*3570*/  MUFU.EX2 R5, R5 ;  /* 0x0000000500057308 */ /* 0x000fe20000000800 */
[----:B-1----:R-:W-:-:S07]  /*3580*/  FADD R4, R4, 1 ;  /* 0x3f80000004047421 */ /* 0x002fce0000000000 */
[----:B------:R-:W-:Y:S01]  /*3590*/  MUFU.EX2 R6, R6 ;  /* 0x0000000600067308 */ /* 0x000fe20000000800 */
[----:B--2---:R-:W-:-:S04]  /*35a0*/  FMUL R36, R76, R89 ;  /* 0x000000594c247220 */ /* 0x004fc80000400000 */
[----:B------:R-:W-:Y:S01]  /*35b0*/  FMUL R71, R71, R36 ;  /* 0x0000002447477220 */ /* 0x000fe20000400000 */
[----:B------:R-:W-:Y:S01]  /*35c0*/  FMUL R36, R22, UR31 ;  /* 0x0000001f16247c20 */ /* 0x000fe20008400000 */
[----:B------:R-:W-:Y:S01]  /*35d0*/  FMUL R22, R74, R37 ;  /* 0x000000254a167220 */ /* 0x000fe20000400000 */
[----:B------:R-:W1:Y:S01]  /*35e0*/  MUFU.RCP R89, R91 ;  /* 0x0000005b00597308 */ /* 0x000e620000001000 */
[----:B------:R-:W-:Y:S01]  /*35f0*/  FMUL R37, R23, UR31 ;  /* 0x0000001f17257c20 */ /* 0x000fe20008400000 */
[----:B------:R-:W-:-:S03]  /*3600*/  FMUL R92, R36, -1.4426950216293334961 ;  /* 0xbfb8aa3b245c7820 */ /* 0x000fc60000400000 */
[----:B------:R-:W-:-:S03]  /*3610*/  FMUL R74, R37, -1.4426950216293334961 ;  /* 0xbfb8aa3b254a7820 */ /* 0x000fc60000400000 */
[----:B------:R-:W-:Y:S08]  /*3620*/  MUFU.EX2 R85, R85 ;  /* 0x0000005500557308 */ /* 0x000ff00000000800 */
[----:B------:R-:W-:Y:S01]  /*3630*/  MUFU.RCP R39, R39 ;  /* 0x0000002700277308 */ /* 0x000fe20000001000 */
[----:B-1----:R-:W-:Y:S01]  /*3640*/  FMUL R38, R82, R89 ;  /* 0x0000005952267220 */ /* 0x002fe20000400000 */
[----:B------:R-:W-:-:S03]  /*3650*/  FMUL R91, R27, -1.4426950216293334961 ;  /* 0xbfb8aa3b1b5b7820 */ /* 0x000fc60000400000 */
[----:B------:R-:W-:Y:S01]  /*3660*/  FMUL R23, R73, R38 ;  /* 0x0000002649177220 */ /* 0x000fe20000400000 */
[----:B------:R-:W-:Y:S01]  /*3670*/  FMUL R38, R24, UR31 ;  /* 0x0000001f18267c20 */ /* 0x000fe20008400000 */
[----:B------:R-:W-:Y:S01]  /*3680*/  FMUL R24, R40, R81 ;  /* 0x0000005128187220 */ /* 0x000fe20000400000 */
[----:B------:R-:W-:Y:S01]  /*3690*/  FMUL R40, R9, R90 ;  /* 0x0000005a09287220 */ /* 0x000fe20000400000 */
[----:B------:R-:W-:Y:S01]  /*36a0*/  FMUL R73, R25, UR31 ;  /* 0x0000001f19497c20 */ /* 0x000fe20008400000 */
[----:B------:R-:W1:Y:S01]  /*36b0*/  MUFU.RCP R81, R93 ;  /* 0x0000005d00517308 */ /* 0x000e620000001000 */
[----:B------:R-:W-:Y:S01]  /*36c0*/  FMUL R90, R26, -1.4426950216293334961 ;  /* 0xbfb8aa3b1a5a7820 */ /* 0x000fe20000400000 */
[----:B------:R-:W-:Y:S01]  /*36d0*/  FMUL R25, R41, R40 ;  /* 0x0000002829197220 */ /* 0x000fe20000400000 */
[----:B------:R-:W-:Y:S01]  /*36e0*/  FADD R40, R87, 1 ;  /* 0x3f80000057287421 */ /* 0x000fe20000000000 */
[----:B------:R-:W-:Y:S01]  /*36f0*/  FMUL R89, R73, -1.4426950216293334961 ;  /* 0xbfb8aa3b49597820 */ /* 0x000fe20000400000 */
[----:B------:R-:W-:-:S03]  /*3700*/  MOV R87, UR38 ;  /* 0x0000002600577c02 */ /* 0x000fc60008000f00 */
[----:B------:R-:W2:Y:S08]  /*3710*/  MUFU.RCP R41, R83 ;  /* 0x0000005300297308 */ /* 0x000eb00000001000 */
[----:B------:R-:W3:Y:S01]  /*3720*/  MUFU.RCP R40, R40 ;  /* 0x0000002800287308 */ /* 0x000ee20000001000 */
[----:B-1----:R-:W-:-:S04]  /*3730*/  FMUL R81, R10, R81 ;  /* 0x000000510a517220 */ /* 0x002fc80000400000 */
[----:B------:R-:W-:Y:S01]  /*3740*/  FMUL R42, R42, R81 ;  /* 0x000000512a2a7220 */ /* 0x000fe20000400000 */
[----:B------:R-:W-:Y:S02]  /*3750*/  FMUL R81, R12, R39 ;  /* 0x000000270c517220 */ /* 0x000fe40000400000 */
[----:B------:R-:W1:Y:S01]  /*3760*/  MUFU.EX2 R86, R86 ;  /* 0x0000005600567308 */ /* 0x000e620000000800 */
[----:B--2---:R-:W-:Y:S01]  /*3770*/  FMUL R84, R11, R41 ;  /* 0x000000290b547220 */ /* 0x004fe20000400000 */
[----:B------:R-:W-:Y:S01]  /*3780*/  FMUL R83, R30, UR31 ;  /* 0x0000001f1e537c20 */ /* 0x000fe20008400000 */
[----:B------:R-:W-:Y:S01]  /*3790*/  FMUL R44, R44, R81 ;  /* 0x000000512c2c7220 */ /* 0x000fe20000400000 */
[----:B------:R-:W-:Y:S01]  /*37a0*/  FMUL R81, R28, UR31 ;  /* 0x0000001f1c517c20 */ /* 0x000fe20008400000 */
[----:B------:R-:W-:Y:S01]  /*37b0*/  FMUL R43, R43, R84 ;  /* 0x000000542b2b7220 */ /* 0x000fe20000400000 */
[----:B------:R-:W-:Y:S01]  /*37c0*/  FADD R84, R85, 1 ;  /* 0x3f80000055547421 */ /* 0x000fe20000000000 */
[----:B------:R-:W-:Y:S01]  /*37d0*/  F2FP.BF16.F32.PACK_AB R11, R11, R10 ;  /* 0x0000000a0b0b723e */ /* 0x000fe200000010ff */
[----:B------:R-:W2:Y:S01]  /*37e0*/  MUFU.EX2 R88, R88 ;  /* 0x0000005800587308 */ /* 0x000ea20000000800 */
[----:B---3--:R-:W-:Y:S01]  /*37f0*/  FMUL R40, R13, R40 ;  /* 0x000000280d287220 */ /* 0x008fe20000400000 */
[----:B------:R-:W-:Y:S01]  /*3800*/  FMUL R28, R81, -1.4426950216293334961 ;  /* 0xbfb8aa3b511c7820 */ /* 0x000fe20000400000 */
[----:B------:R-:W-:-:S02]  /*3810*/  F2FP.BF16.F32.PACK_AB R10, R9, R8 ;  /* 0x00000008090a723e */ /* 0x000fc400000010ff */
[----:B------:R-:W-:Y:S01]  /*3820*/  FMUL R45, R45, R40 ;  /* 0x000000282d2d7220 */ /* 0x000fe20000400000 */
[----:B------:R-:W-:Y:S01]  /*3830*/  FADD R40, R5, 1 ;  /* 0x3f80000005287421 */ /* 0x000fe20000000000 */
[----:B------:R-:W-:Y:S01]  /*3840*/  FADD R5, R6, 1 ;  /* 0x3f80000006057421 */ /* 0x000fe20000000000 */
[----:B------:R-:W3:Y:S01]  /*3850*/  MUFU.RCP R84, R84 ;  /* 0x0000005400547308 */ /* 0x000ee20000001000 */
[----:B------:R-:W4:Y:S01]  /*3860*/  S2R R6, SR_TID.X ;  /* 0x0000000000067919 */ /* 0x000f220000002100 */
[----:B-1----:R-:W-:Y:S01]  /*3870*/  FADD R86, R86, 1 ;  /* 0x3f80000056567421 */ /* 0x002fe20000000000 */
[----:B------:R-:W-:Y:S02]  /*3880*/  F2FP.BF16.F32.PACK_AB R43, R43, R42 ;  /* 0x0000002a2b2b723e */ /* 0x000fe400000010ff */
[----:B------:R-:W-:-:S03]  /*3890*/  F2FP.BF16.F32.PACK_AB R42, R25, R24 ;  /* 0x00000018192a723e */ /* 0x000fc600000010ff */
[----:B------:R-:W1:Y:S01]  /*38a0*/  MUFU.RCP R39, R4 ;  /* 0x0000000400277308 */ /* 0x000e620000001000 */
[----:B--2---:R-:W-:-:S07]  /*38b0*/  FADD R88, R88, 1 ;  /* 0x3f80000058587421 */ /* 0x004fce0000000000 */
[----:B------:R-:W2:Y:S01]  /*38c0*/  MUFU.RCP R40, R40 ;  /* 0x0000002800287308 */ /* 0x000ea20000001000 */
[----:B---3--:R-:W-:-:S04]  /*38d0*/  FMUL R84, R15, R84 ;  /* 0x000000540f547220 */ /* 0x008fc80000400000 */
[----:B------:R-:W-:Y:S01]  /*38e0*/  FMUL R47, R47, R84 ;  /* 0x000000542f2f7220 */ /* 0x000fe20000400000 */
[----:B------:R-:W-:Y:S02]  /*38f0*/  FMUL R84, R29, UR31 ;  /* 0x0000001f1d547c20 */ /* 0x000fe40008400000 */
[----:B------:R-:W3:Y:S01]  /*3900*/  MUFU.RCP R5, R5 ;  /* 0x0000000500057308 */ /* 0x000ee20000001000 */
[----:B-1----:R-:W-:-:S04]  /*3910*/  FMUL R39, R16, R39 ;  /* 0x0000002710277220 */ /* 0x002fc80000400000 */
[----:B------:R-:W-:Y:S01]  /*3920*/  FMUL R48, R48, R39 ;  /* 0x0000002730307220 */ /* 0x000fe20000400000 */
[----:B------:R-:W-:Y:S02]  /*3930*/  FMUL R39, R84, -1.4426950216293334961 ;  /* 0xbfb8aa3b54277820 */ /* 0x000fe40000400000 */
[----:B------:R-:W1:Y:S01]  /*3940*/  MUFU.RCP R41, R86 ;  /* 0x0000005600297308 */ /* 0x000e620000001000 */
[----:B--2---:R-:W-:Y:S01]  /*3950*/  FMUL R40, R17, R40 ;  /* 0x0000002811287220 */ /* 0x004fe20000400000 */
[----:B----4-:R-:W-:Y:S01]  /*3960*/  LEA R85, R6, UR9, 0x6 ;  /* 0x0000000906557c11 */ /* 0x010fe2000f8e30ff */
[----:B------:R-:W-:Y:S02]  /*3970*/  FMUL R6, R33, -1.4426950216293334961 ;  /* 0xbfb8aa3b21067820 */ /* 0x000fe40000400000 */
[----:B------:R-:W-:-:S03]  /*3980*/  FMUL R49, R49, R40 ;  /* 0x0000002831317220 */ /* 0x000fc60000400000 */
[----:B------:R-:W2:Y:S01]  /*3990*/  MUFU.RCP R4, R88 ;  /* 0x0000005800047308 */ /* 0x000ea20000001000 */
[----:B---3--:R-:W-:-:S04]  /*39a0*/  FMUL R29, R18, R5 ;  /* 0x00000005121d7220 */ /* 0x008fc80000400000 */
[----:B------:R-:W-:Y:S01]  /*39b0*/  FMUL R40, R50, R29 ;  /* 0x0000001d32287220 */ /* 0x000fe20000400000 */
[----:B------:R-:W-:Y:S01]  /*39c0*/  IADD3 R50, PT, PT, R85, 0x400, RZ ;  /* 0x0000040055327810 */ /* 0x000fe20007ffe0ff */
[----:B------:R-:W-:Y:S01]  /*39d0*/  FMUL R29, R83, -1.4426950216293334961 ;  /* 0xbfb8aa3b531d7820 */ /* 0x000fe20000400000 */
[----:B------:R-:W3:Y:S01]  /*39e0*/  MUFU.EX2 R7, R7 ;  /* 0x0000000700077308 */ /* 0x000ee20000000800 */
[----:B-1----:R-:W-:Y:S01]  /*39f0*/  FMUL R41, R14, R41 ;  /* 0x000000290e297220 */ /* 0x002fe20000400000 */
[----:B------:R-:W-:-:S03]  /*3a00*/  FMUL R86, R31, UR31 ;  /* 0x0000001f1f567c20 */ /* 0x000fc60008400000 */
[----:B------:R-:W-:Y:S01]  /*3a10*/  FMUL R46, R46, R41 ;  /* 0x000000292e2e7220 */ /* 0x000fe20000400000 */
[----:B------:R-:W-:Y:S02]  /*3a20*/  FMUL R30, R86, -1.4426950216293334961 ;  /* 0xbfb8aa3b561e7820 */ /* 0x000fe40000400000 */
[----:B------:R1:W4:Y:S01]  /*3a30*/  MUFU.EX2 R80, R92 ;  /* 0x0000005c00507308 */ /* 0x0003220000000800 */
[C---:B--2---:R-:W-:Y:S01]  /*3a40*/  FMUL R4, R19.reuse, R4 ;  /* 0x0000000413047220 */ /* 0x044fe20000400000 */
[----:B------:R-:W-:Y:S02]  /*3a50*/  F2FP.BF16.F32.PACK_AB R19, R19, R18 ;  /* 0x000000121313723e */ /* 0x000fe400000010ff */
[----:B------:R-:W-:Y:S01]  /*3a60*/  F2FP.BF16.F32.PACK_AB R18, R17, R16 ;  /* 0x000000101112723e */ /* 0x000fe200000010ff */
[----:B------:R-:W-:Y:S01]  /*3a70*/  FMUL R41, R51, R4 ;  /* 0x0000000433297220 */ /* 0x000fe20000400000 */
[----:B------:R-:W-:Y:S01]  /*3a80*/  FMUL R4, R32, -1.4426950216293334961 ;  /* 0xbfb8aa3b20047820 */ /* 0x000fe20000400000 */
[----:B------:R-:W-:Y:S01]  /*3a90*/  F2FP.BF16.F32.PACK_AB R17, R15, R14 ;  /* 0x0000000e0f11723e */ /* 0x000fe200000010ff */
[----:B------:R2:W-:Y:S01]  /*3aa0*/  MUFU.EX2 R5, R39 ;  /* 0x0000002700057308 */ /* 0x0005e20000000800 */
[----:B---3--:R-:W-:Y:S01]  /*3ab0*/  FADD R31, R7, 1 ;  /* 0x3f800000071f7421 */ /* 0x008fe20000000000 */
[----:B------:R-:W-:-:S02]  /*3ac0*/  IADD3 R7, PT, PT, R85, 0x420, RZ ;  /* 0x0000042055077810 */ /* 0x000fc40007ffe0ff */
[----:B------:R-:W-:-:S04]  /*3ad0*/  F2FP.BF16.F32.PACK_AB R16, R13, R12 ;  /* 0x0000000c0d10723e */ /* 0x000fc800000010ff */
[----:B------:R-:W3:Y:S01]  /*3ae0*/  MUFU.EX2 R78, R78 ;  /* 0x0000004e004e7308 */ /* 0x000ee20000000800 */
[----:B-1----:R-:W-:Y:S01]  /*3af0*/  FMUL R92, R38, -1.4426950216293334961 ;  /* 0xbfb8aa3b265c7820 */ /* 0x002fe20000400000 */
[----:B----4-:R-:W-:Y:S01]  /*3b00*/  FADD R93, R80, 1 ;  /* 0x3f800000505d7421 */ /* 0x010fe20000000000 */
[----:B------:R-:W-:-:S05]  /*3b10*/  IADD3 R80, PT, PT, R85, 0x430, RZ ;  /* 0x0000043055507810 */ /* 0x000fca0007ffe0ff */
[----:B------:R-:W-:Y:S01]  /*3b20*/  MUFU.EX2 R92, R92 ;  /* 0x0000005c005c7308 */ /* 0x000fe20000000800 */
[----:B--2---:R-:W-:-:S04]  /*3b30*/  SHF.R.U32.HI R39, RZ, 0x3, R50 ;  /* 0x00000003ff277819 */ /* 0x004fc80000011632 */
[----:B------:R-:W-:Y:S02]  /*3b40*/  LOP3.LUT R39, R50, 0x30, R39, 0x78, !PT ;  /* 0x0000003032277812 */ /* 0x000fe400078e7827 */
[----:B------:R-:W-:Y:S01]  /*3b50*/  IADD3 R50, PT, PT, R85, 0x410, RZ ;  /* 0x0000041055327810 */ /* 0x000fe20007ffe0ff */
[----:B------:R-:W1:Y:S01]  /*3b60*/  MUFU.EX2 R74, R74 ;  /* 0x0000004a004a7308 */ /* 0x000e620000000800 */
[----:B---3--:R-:W-:Y:S02]  /*3b70*/  FADD R78, R78, 1 ;  /* 0x3f8000004e4e7421 */ /* 0x008fe40000000000 */
[----:B------:R-:W-:-:S04]  /*3b80*/  SHF.R.U32.HI R51, RZ, 0x3, R50 ;  /* 0x00000003ff337819 */ /* 0x000fc80000011632 */
[----:B------:R-:W-:Y:S01]  /*3b90*/  LOP3.LUT R51, R50, 0x30, R51, 0x78, !PT ;  /* 0x0000003032337812 */ /* 0x000fe200078e7833 */
[----:B------:R-:W2:Y:S01]  /*3ba0*/  MUFU.EX2 R89, R89 ;  /* 0x0000005900597308 */ /* 0x000ea20000000800 */
[----:B------:R-:W-:Y:S02]  /*3bb0*/  SHF.R.U32.HI R50, RZ, 0x3, R7 ;  /* 0x00000003ff327819 */ /* 0x000fe40000011607 */
[----:B------:R-:W-:Y:S02]  /*3bc0*/  LEA R51, R87, R51, 0xd ;  /* 0x0000003357337211 */ /* 0x000fe400078e68ff */
[----:B------:R-:W-:Y:S02]  /*3bd0*/  LOP3.LUT R50, R7, 0x30, R50, 0x78, !PT ;  /* 0x0000003007327812 */ /* 0x000fe400078e7832 */
[----:B------:R-:W-:Y:S01]  /*3be0*/  SHF.R.U32.HI R7, RZ, 0x3, R80 ;  /* 0x00000003ff077819 */ /* 0x000fe20000011650 */
[----:B------:R-:W3:Y:S01]  /*3bf0*/  MUFU.RCP R31, R31 ;  /* 0x0000001f001f7308 */ /* 0x000ee20000001000 */
[----:B-1----:R-:W-:Y:S01]  /*3c00*/  FADD R88, R74, 1 ;  /* 0x3f8000004a587421 */ /* 0x002fe20000000000 */
[----:B------:R-:W-:-:S02]  /*3c10*/  LEA R74, R87, R39, 0xd ;  /* 0x00000027574a7211 */ /* 0x000fc400078e68ff */
[----:B------:R-:W-:Y:S01]  /*3c20*/  LOP3.LUT R80, R80, 0x30, R7, 0x78, !PT ;  /* 0x0000003050507812 */ /* 0x000fe200078e7807 */
[----:B------:R-:W-:Y:S01]  /*3c30*/  FADD R7, R92, 1 ;  /* 0x3f8000005c077421 */ /* 0x000fe20000000000 */
[C---:B------:R-:W-:Y:S02]  /*3c40*/  LEA R50, R87.reuse, R50, 0xd ;  /* 0x0000003257327211 */ /* 0x040fe400078e68ff */
[----:B------:R-:W1:Y:S01]  /*3c50*/  MUFU.RCP R78, R78 ;  /* 0x0000004e004e7308 */ /* 0x000e620000001000 */
[----:B------:R-:W-:Y:S01]  /*3c60*/  LEA R39, R87, R80, 0xd ;  /* 0x0000005057277211 */ /* 0x000fe200078e68ff */
[----:B--2---:R-:W-:-:S06]  /*3c70*/  FADD R80, R89, 1 ;  /* 0x3f80000059507421 */ /* 0x004fcc0000000000 */
[----:B------:R-:W2:Y:S01]  /*3c80*/  MUFU.RCP R7, R7 ;  /* 0x0000000700077308 */ /* 0x000ea20000001000 */
[----:B---3--:R-:W-:-:S04]  /*3c90*/  FMUL R31, R20, R31 ;  /* 0x0000001f141f7220 */ /* 0x008fc80000400000 */
[----:B------:R-:W-:-:S03]  /*3ca0*/  FMUL R52, R52, R31 ;  /* 0x0000001f34347220 */ /* 0x000fc60000400000 */
[----:B------:R-:W3:Y:S01]  /*3cb0*/  MUFU.EX2 R30, R30 ;  /* 0x0000001e001e7308 */ /* 0x000ee20000000800 */
[----:B-1----:R-:W-:-:S04]  /*3cc0*/  FMUL R78, R21, R78 ;  /* 0x0000004e154e7220 */ /* 0x002fc80000400000 */
[----:B------:R-:W-:-:S03]  /*3cd0*/  FMUL R53, R53, R78 ;  /* 0x0000004e35357220 */ /* 0x000fc60000400000 */
[----:B------:R-:W1:Y:S01]  /*3ce0*/  MUFU.EX2 R90, R90 ;  /* 0x0000005a005a7308 */ /* 0x000e620000000800 */
[----:B--2---:R-:W-:-:S04]  /*3cf0*/  FMUL R7, R38, R7 ;  /* 0x0000000726077220 */ /* 0x004fc80000400000 */
[----:B------:R-:W-:-:S03]  /*3d00*/  FMUL R56, R56, R7 ;  /* 0x0000000738387220 */ /* 0x000fc60000400000 */
[----:B------:R-:W2:Y:S01]  /*3d10*/  MUFU.EX2 R91, R91 ;  /* 0x0000005b005b7308 */ /* 0x000ea20000000800 */
[----:B---3--:R-:W-:Y:S01]  /*3d20*/  FADD R7, R30, 1 ;  /* 0x3f8000001e077421 */ /* 0x008fe20000000000 */
[----:B------:R-:W-:-:S06]  /*3d30*/  FMUL R30, R34, -1.4426950216293334961 ;  /* 0xbfb8aa3b221e7820 */ /* 0x000fcc0000400000 */
[----:B------:R-:W3:Y:S01]  /*3d40*/  MUFU.RCP R88, R88 ;  /* 0x0000005800587308 */ /* 0x000ee20000001000 */
[----:B-1----:R-:W-:-:S07]  /*3d50*/  FADD R31, R90, 1 ;  /* 0x3f8000005a1f7421 */ /* 0x002fce0000000000 */
[----:B------:R-:W1:Y:S01]  /*3d60*/  MUFU.EX2 R28, R28 ;  /* 0x0000001c001c7308 */ /* 0x000e620000000800 */
[----:B--2---:R-:W-:-:S07]  /*3d70*/  FADD R78, R91, 1 ;  /* 0x3f8000005b4e7421 */ /* 0x004fce0000000000 */
[----:B------:R-:W2:Y:S01]  /*3d80*/  MUFU.EX2 R29, R29 ;  /* 0x0000001d001d7308 */ /* 0x000ea20000000800 */
[----:B---3--:R-:W-:-:S04]  /*3d90*/  FMUL R88, R37, R88 ;  /* 0x0000005825587220 */ /* 0x008fc80000400000 */
[----:B------:R-:W-:-:S03]  /*3da0*/  FMUL R55, R55, R88 ;  /* 0x0000005837377220 */ /* 0x000fc60000400000 */
[----:B------:R-:W3:Y:S01]  /*3db0*/  MUFU.RCP R80, R80 ;  /* 0x0000005000507308 */ /* 0x000ee20000001000 */
[----:B-1----:R-:W-:-:S07]  /*3dc0*/  FADD R28, R28, 1 ;  /* 0x3f8000001c1c7421 */ /* 0x002fce0000000000 */
[----:B------:R-:W1:Y:S01]  /*3dd0*/  MUFU.RCP R7, R7 ;  /* 0x0000000700077308 */ /* 0x000e620000001000 */
[----:B--2---:R-:W-:Y:S01]  /*3de0*/  FADD R88, R29, 1 ;  /* 0x3f8000001d587421 */ /* 0x004fe20000000000 */
[----:B------:R-:W-:Y:S01]  /*3df0*/  FADD R29, R5, 1 ;  /* 0x3f800000051d7421 */ /* 0x000fe20000000000 */
[----:B------:R-:W-:-:S05]  /*3e00*/  FMUL R5, R63, UR31 ;  /* 0x0000001f3f057c20 */ /* 0x000fca0008400000 */
[----:B------:R-:W2:Y:S01]  /*3e10*/  MUFU.RCP R31, R31 ;  /* 0x0000001f001f7308 */ /* 0x000ea20000001000 */
[----:B---3--:R-:W-:-:S04]  /*3e20*/  FMUL R80, R73, R80 ;  /* 0x0000005049507220 */ /* 0x008fc80000400000 */
[----:B------:R-:W-:Y:S01]  /*3e30*/  FMUL R57, R57, R80 ;  /* 0x0000005039397220 */ /* 0x000fe20000400000 */
[----:B------:R-:W-:Y:S02]  /*3e40*/  FMUL R80, R62, UR31 ;  /* 0x0000001f3e507c20 */ /* 0x000fe40008400000 */
[----:B------:R-:W3:Y:S01]  /*3e50*/  MUFU.RCP R78, R78 ;  /* 0x0000004e004e7308 */ /* 0x000ee20000001000 */
[----:B-1----:R-:W-:Y:S01]  /*3e60*/  FMUL R62, R86, R7 ;  /* 0x00000007563e7220 */ /* 0x002fe20000400000 */
[----:B------:R-:W-:-:S03]  /*3e70*/  FMUL R7, R35, -1.4426950216293334961 ;  /* 0xbfb8aa3b23077820 */ /* 0x000fc60000400000 */
[C---:B------:R-:W-:Y:S01]  /*3e80*/  FMUL R62, R5.reuse, R62 ;  /* 0x0000003e053e7220 */ /* 0x040fe20000400000 */
[----:B------:R-:W-:Y:S02]  /*3e90*/  F2FP.BF16.F32.PACK_AB R5, R5, R80 ;  /* 0x000000500505723e */ /* 0x000fe400000010ff */
[----:B------:R-:W1:Y:S01]  /*3ea0*/  MUFU.RCP R28, R28 ;  /* 0x0000001c001c7308 */ /* 0x000e620000001000 */
[----:B--2---:R-:W-:-:S04]  /*3eb0*/  FMUL R31, R26, R31 ;  /* 0x0000001f1a1f7220 */ /* 0x004fc80000400000 */
[----:B------:R-:W-:Y:S01]  /*3ec0*/  FMUL R58, R58, R31 ;  /* 0x0000001f3a3a7220 */ /* 0x000fe20000400000 */
[----:B------:R-:W-:Y:S02]  /*3ed0*/  FMUL R31, R61, UR31 ;  /* 0x0000001f3d1f7c20 */ /* 0x000fe40008400000 */
[----:B------:R-:W2:Y:S01]  /*3ee0*/  MUFU.RCP R29, R29 ;  /* 0x0000001d001d7308 */ /* 0x000ea20000001000 */
[----:B---3--:R-:W-:-:S04]  /*3ef0*/  FMUL R78, R27, R78 ;  /* 0x0000004e1b4e7220 */ /* 0x008fc80000400000 */
[----:B------:R-:W-:Y:S01]  /*3f00*/  FMUL R59, R59, R78 ;  /* 0x0000004e3b3b7220 */ /* 0x000fe20000400000 */
[----:B------:R-:W-:Y:S02]  /*3f10*/  FMUL R78, R60, UR31 ;  /* 0x0000001f3c4e7c20 */ /* 0x000fe40008400000 */
[----:B------:R-:W3:Y:S01]  /*3f20*/  MUFU.EX2 R4, R4 ;  /* 0x0000000400047308 */ /* 0x000ee20000000800 */
[----:B-1----:R-:W-:Y:S01]  /*3f30*/  FMUL R61, R81, R28 ;  /* 0x0000001c513d7220 */ /* 0x002fe20000400000 */
[C---:B------:R-:W-:Y:S02]  /*3f40*/  LEA R28, R77.reuse, R69, 0xe ;  /* 0x000000454d1c7211 */ /* 0x040fe400078e70ff */
[----:B------:R-:W-:Y:S01]  /*3f50*/  LEA R77, R77, R68, 0xe ;  /* 0x000000444d4d7211 */ /* 0x000fe200078e70ff */
[----:B------:R-:W-:-:S03]  /*3f60*/  FMUL R61, R78, R61 ;  /* 0x0000003d4e3d7220 */ /* 0x000fc60000400000 */
[----:B------:R-:W1:Y:S01]  /*3f70*/  MUFU.EX2 R30, R30 ;  /* 0x0000001e001e7308 */ /* 0x000e620000000800 */
[----:B--2---:R-:W-:-:S04]  /*3f80*/  FMUL R60, R84, R29 ;  /* 0x0000001d543c7220 */ /* 0x004fc80000400000 */
[----:B------:R-:W-:-:S03]  /*3f90*/  FMUL R60, R31, R60 ;  /* 0x0000003c1f3c7220 */ /* 0x000fc60000400000 */
[----:B------:R-:W2:Y:S01]  /*3fa0*/  MUFU.EX2 R7, R7 ;  /* 0x0000000700077308 */ /* 0x000ea20000000800 */
[----:B---3--:R-:W-:Y:S01]  /*3fb0*/  FADD R29, R4, 1 ;  /* 0x3f800000041d7421 */ /* 0x008fe20000000000 */
[----:B------:R-:W-:Y:S02]  /*3fc0*/  F2FP.BF16.F32.PACK_AB R4, R31, R78 ;  /* 0x0000004e1f04723e */ /* 0x000fe400000010ff */
[----:B------:R-:W-:Y:S02]  /*3fd0*/  IADD3 R78, PT, PT, R28, 0x60, RZ ;  /* 0x000000601c4e7810 */ /* 0x000fe40007ffe0ff */
[----:B------:R-:W-:Y:S02]  /*3fe0*/  F2FP.BF16.F32.PACK_AB R12, R60, R61 ;  /* 0x0000003d3c0c723e */ /* 0x000fe400000010ff */
[----:B------:R-:W3:Y:S01]  /*3ff0*/  MUFU.EX2 R6, R6 ;  /* 0x0000000600067308 */ /* 0x000ee20000000800 */
[----:B------:R-:W-:Y:S01]  /*4000*/  SHF.R.U32.HI R9, RZ, 0x3, R78 ;  /* 0x00000003ff097819 */ /* 0x000fe2000001164e */
[----:B-1----:R-:W-:Y:S01]  /*4010*/  FADD R31, R30, 1 ;  /* 0x3f8000001e1f7421 */ /* 0x002fe20000000000 */
[----:B------:R-:W-:-:S02]  /*4020*/  FMUL R30, R66, UR31 ;  /* 0x0000001f421e7c20 */ /* 0x000fc40008400000 */
[----:B------:R-:W-:Y:S02]  /*4030*/  LOP3.LUT R78, R78, 0x70, R9, 0x78, !PT ;  /* 0x000000704e4e7812 */ /* 0x000fe400078e7809 */
[----:B------:R-:W-:Y:S01]  /*4040*/  F2FP.BF16.F32.PACK_AB R9, R82, R79 ;  /* 0x0000004f5209723e */ /* 0x000fe200000010ff */
[----:B------:R-:W1:Y:S01]  /*4050*/  MUFU.RCP R85, R93 ;  /* 0x0000005d00557308 */ /* 0x000e620000001000 */
[----:B--2---:R-:W-:Y:S01]  /*4060*/  FADD R82, R7, 1 ;  /* 0x3f80000007527421 */ /* 0x004fe20000000000 */
[----:B------:R-:W-:-:S06]  /*4070*/  F2FP.BF16.F32.PACK_AB R7, R67, R30 ;  /* 0x0000001e4307723e */ /* 0x000fcc00000010ff */
[----:B------:R-:W2:Y:S01]  /*4080*/  MUFU.RCP R88, R88 ;  /* 0x0000005800587308 */ /* 0x000ea20000001000 */
[----:B---3--:R-:W-:-:S07]  /*4090*/  FADD R6, R6, 1 ;  /* 0x3f80000006067421 */ /* 0x008fce0000000000 */
[----:B------:R-:W3:Y:S01]  /*40a0*/  MUFU.RCP R29, R29 ;  /* 0x0000001d001d7308 */ /* 0x000ee20000001000 */
[----:B-1----:R-:W-:-:S04]  /*40b0*/  FMUL R85, R36, R85 ;  /* 0x0000005524557220 */ /* 0x002fc80000400000 */
[----:B------:R-:W-:Y:S01]  /*40c0*/  FMUL R54, R54, R85 ;  /* 0x0000005536367220 */ /* 0x000fe20000400000 */
[----:B------:R-:W-:Y:S02]  /*40d0*/  IADD3 R85, PT, PT, R28, 0x40, RZ ;  /* 0x000000401c557810 */ /* 0x000fe40007ffe0ff */
[----:B------:R-:W1:Y:S01]  /*40e0*/  MUFU.RCP R31, R31 ;  /* 0x0000001f001f7308 */ /* 0x000e620000001000 */
[----:B--2---:R-:W-:Y:S01]  /*40f0*/  FMUL R63, R83, R88 ;  /* 0x00000058533f7220 */ /* 0x004fe20000400000 */
[----:B------:R-:W-:-:S03]  /*4100*/  SHF.R.U32.HI R8, RZ, 0x3, R85 ;  /* 0x00000003ff087819 */ /* 0x000fc60000011655 */
[----:B------:R-:W-:Y:S01]  /*4110*/  FMUL R63, R80, R63 ;  /* 0x0000003f503f7220 */ /* 0x000fe20000400000 */
[C---:B------:R-:W-:Y:S02]  /*4120*/  IADD3 R80, PT, PT, R28.reuse, 0x50, RZ ;  /* 0x000000501c507810 */ /* 0x040fe40007ffe0ff */
[----:B------:R-:W2:Y:S01]  /*4130*/  MUFU.RCP R82, R82 ;  /* 0x0000005200527308 */ /* 0x000ea20000001000 */
[----:B------:R-:W-:Y:S01]  /*4140*/  IADD3 R28, PT, PT, R28, 0x70, RZ ;  /* 0x000000701c1c7810 */ /* 0x000fe20007ffe0ff */
[----:B---3--:R-:W-:Y:S01]  /*4150*/  FMUL R29, R32, R29 ;  /* 0x0000001d201d7220 */ /* 0x008fe20000400000 */
[----:B------:R-:W-:Y:S02]  /*4160*/  LOP3.LUT R85, R85, 0x70, R8, 0x78, !PT ;  /* 0x0000007055557812 */ /* 0x000fe400078e7808 */
[----:B------:R-:W-:Y:S02]  /*4170*/  F2FP.BF16.F32.PACK_AB R8, R76, R75 ;  /* 0x0000004b4c08723e */ /* 0x000fe400000010ff */
[----:B------:R-:W-:Y:S01]  /*4180*/  SHF.R.U32.HI R75, RZ, 0x3, R28 ;  /* 0x00000003ff4b7819 */ /* 0x000fe2000001161c */
[----:B------:R-:W3:Y:S01]  /*4190*/  MUFU.RCP R66, R6 ;  /* 0x0000000600427308 */ /* 0x000ee20000001000 */
[----:B------:R-:W-:Y:S01]  /*41a0*/  SHF.R.U32.HI R87, RZ, 0x3, R80 ;  /* 0x00000003ff577819 */ /* 0x000fe20000011650 */
[----:B-1----:R-:W-:Y:S01]  /*41b0*/  FMUL R31, R34, R31 ;  /* 0x0000001f221f7220 */ /* 0x002fe20000400000 */
[----:B------:R-:W-:-:S02]  /*41c0*/  LOP3.LUT R76, R28, 0x70, R75, 0x78, !PT ;  /* 0x000000701c4c7812 */ /* 0x000fc400078e784b */
[----:B------:R-:W-:Y:S01]  /*41d0*/  LOP3.LUT R80, R80, 0x70, R87, 0x78, !PT ;  /* 0x0000007050507812 */ /* 0x000fe200078e7857 */
[----:B------:R-:W-:Y:S01]  /*41e0*/  FMUL R75, R30, R31 ;  /* 0x0000001f1e4b7220 */ /* 0x000fe20000400000 */
[----:B------:R-:W-:Y:S01]  /*41f0*/  F2FP.BF16.F32.PACK_AB R31, R27, R26 ;  /* 0x0000001a1b1f723e */ /* 0x000fe200000010ff */
[C---:B--2---:R-:W-:Y:S01]  /*4200*/  FMUL R82, R35.reuse, R82 ;  /* 0x0000005223527220 */ /* 0x044fe20000400000 */
[----:B------:R-:W-:Y:S02]  /*4210*/  F2FP.BF16.F32.PACK_AB R35, R35, R34 ;  /* 0x000000222323723e */ /* 0x000fe400000010ff */
[----:B------:R-:W-:Y:S01]  /*4220*/  F2FP.BF16.F32.PACK_AB R30, R73, R38 ;  /* 0x00000026491e723e */ /* 0x000fe200000010ff */
[----:B------:R-:W-:Y:S01]  /*4230*/  FMUL R82, R67, R82 ;  /* 0x0000005243527220 */ /* 0x000fe20000400000 */
[----:B------:R-:W-:Y:S02]  /*4240*/  F2FP.BF16.F32.PACK_AB R28, R21, R20 ;  /* 0x00000014151c723e */ /* 0x000fe400000010ff */
[C---:B------:R-:W-:Y:S01]  /*4250*/  F2FP.BF16.F32.PACK_AB R34, R33.reuse, R32 ;  /* 0x000000202122723e */ /* 0x040fe200000010ff */
[----:B---3--:R-:W-:Y:S01]  /*4260*/  FMUL R66, R33, R66 ;  /* 0x0000004221427220 */ /* 0x008fe20000400000 */
[----:B------:R-:W-:Y:S01]  /*4270*/  F2FP.BF16.F32.PACK_AB R6, R65, R64 ;  /* 0x000000404106723e */ /* 0x000fe200000010ff */
[----:B------:R-:W-:Y:S01]  /*4280*/  FMUL R64, R64, R29 ;  /* 0x0000001d40407220 */ /* 0x000fe20000400000 */
[----:B------:R-:W-:Y:S01]  /*4290*/  F2FP.BF16.F32.PACK_AB R29, R37, R36 ;  /* 0x00000024251d723e */ /* 0x000fe200000010ff */
[----:B------:R-:W-:Y:S01]  /*42a0*/  FMUL R65, R65, R66 ;  /* 0x0000004241417220 */ /* 0x000fe20000400000 */
[----:B------:R-:W-:Y:S01]  /*42b0*/  F2FP.BF16.F32.PACK_AB R33, R86, R83 ;  /* 0x000000535621723e */ /* 0x000fe200000010ff */
[----:B------:R1:W-:Y:S01]  /*42c0*/  STS.128 [R77], R4 ;  /* 0x000000044d007388 */ /* 0x0003e20000000c00 */
[----:B------:R-:W-:-:S02]  /*42d0*/  F2FP.BF16.F32.PACK_AB R32, R84, R81 ;  /* 0x000000515420723e */ /* 0x000fc400000010ff */
[----:B------:R-:W-:Y:S01]  /*42e0*/  F2FP.BF16.F32.PACK_AB R15, R82, R75 ;  /* 0x0000004b520f723e */ /* 0x000fe200000010ff */
[----:B------:R2:W-:Y:S01]  /*42f0*/  STS.128 [R85], R8 ;  /* 0x0000000855007388 */ /* 0x0005e20000000c00 */
[----:B------:R-:W-:Y:S02]  /*4300*/  F2FP.BF16.F32.PACK_AB R14, R65, R64 ;  /* 0x00000040410e723e */ /* 0x000fe400000010ff */
[----:B------:R-:W-:Y:S01]  /*4310*/  F2FP.BF16.F32.PACK_AB R13, R62, R63 ;  /* 0x0000003f3e0d723e */ /* 0x000fe200000010ff */
[----:B------:R3:W-:Y:S04]  /*4320*/  STS.128 [R80], R16 ;  /* 0x0000001050007388 */ /* 0x0007e80000000c00 */
[----:B------:R3:W-:Y:S04]  /*4330*/  STS.128 [R78], R28 ;  /* 0x0000001c4e007388 */ /* 0x0007e80000000c00 */
[----:B------:R3:W-:Y:S01]  /*4340*/  STS.128 [R76], R32 ;  /* 0x000000204c007388 */ /* 0x0007e20000000c00 */
[----:B------:R4:W-:Y:S06]  /*4350*/  MEMBAR.ALL.CTA ;  /* 0x0000000000007992 */ /* 0x0009ec0000008000 */
[----:B----4-:R-:W4:Y:S01]  /*4360*/  FENCE.VIEW.ASYNC.S ;  /* 0x00000000000073c6 */ /* 0x010f220000000000 */
[----:B-1----:R-:W-:-:S02]  /*4370*/  F2FP.BF16.F32.PACK_AB R7, R41, R40 ;  /* 0x000000282907723e */ /* 0x002fc400000010ff */
[----:B------:R-:W-:Y:S02]  /*4380*/  F2FP.BF16.F32.PACK_AB R6, R49, R48 ;  /* 0x000000303106723e */ /* 0x000fe400000010ff */
[----:B--2---:R-:W-:Y:S02]  /*4390*/  F2FP.BF16.F32.PACK_AB R11, R59, R58 ;  /* 0x0000003a3b0b723e */ /* 0x004fe400000010ff */
[----:B------:R-:W-:Y:S02]  /*43a0*/  F2FP.BF16.F32.PACK_AB R10, R57, R56 ;  /* 0x00000038390a723e */ /* 0x000fe400000010ff */
[----:B------:R-:W-:Y:S02]  /*43b0*/  F2FP.BF16.F32.PACK_AB R9, R55, R54 ;  /* 0x000000363709723e */ /* 0x000fe400000010ff */
[----:B------:R-:W-:Y:S02]  /*43c0*/  F2FP.BF16.F32.PACK_AB R8, R53, R52 ;  /* 0x000000343508723e */ /* 0x000fe400000010ff */
[----:B------:R-:W-:-:S02]  /*43d0*/  F2FP.BF16.F32.PACK_AB R5, R47, R46 ;  /* 0x0000002e2f05723e */ /* 0x000fc400000010ff */
[----:B------:R-:W-:Y:S02]  /*43e0*/  F2FP.BF16.F32.PACK_AB R4, R45, R44 ;  /* 0x0000002c2d04723e */ /* 0x000fe400000010ff */
[----:B------:R-:W-:Y:S02]  /*43f0*/  F2FP.BF16.F32.PACK_AB R41, R23, R22 ;  /* 0x000000161729723e */ /* 0x000fe400000010ff */
[----:B------:R-:W-:Y:S01]  /*4400*/  F2FP.BF16.F32.PACK_AB R40, R71, R72 ;  /* 0x000000484728723e */ /* 0x000fe200000010ff */
[----:B----4-:R-:W-:Y:S06]  /*4410*/  BAR.SYNC.DEFER_BLOCKING 0x1, 0x80 ;  /* 0x0042000000007b1d */ /* 0x010fec0000010000 */
[----:B---3--:R-:W-:Y:S05]  /*4420*/  BRA.U UP0, `(.L_x_44) ;  /* 0x0000000100187547 */ /* 0x008fea000b800000 */
[----:B------:R-:W-:Y:S02]  /*4430*/  ULEA UR4, UR39, UR27, 0xd ;  /* 0x0000001b27047291 */ /* 0x000fe4000f8e68ff */
[----:B------:R-:W-:Y:S02]  /*4440*/  ULEA UR5, UR33, UR5, 0x7 ;  /* 0x0000000521057291 */ /* 0x000fe4000f8e38ff */
[----:B------:R-:W-:-:S09]  /*4450*/  UIADD3 UR4, UPT, UPT, UR4, 0x4400, URZ ;  /* 0x0000440004047890 */ /* 0x000fd2000fffe0ff */
[----:B------:R1:W-:Y:S01]  /*4460*/  UTMASTG.2D [UR4], [UR36], desc[URZ] ;  /* 0x0000ff04240073b5 */ /* 0x0003e20008009000 */
[----:B------:R0:W-:Y:S01]  /*4470*/  UTMACMDFLUSH ;  /* 0x00000000000079b7 */ /* 0x0001e20000000000 */
[----:B-1----:R-:W-:-:S04]  /*4480*/  DEPBAR.LE SB0, 0x3 ;  /* 0x000080c00000791a */ /* 0x002fc80000000000 */
.L_x_44:
[----:B------:R-:W-:Y:S01]  /*4490*/  BAR.SYNC.DEFER_BLOCKING 0x1, 0x80 ;  /* 0x0042000000007b1d */ /* 0x000fe20000010000 */
[----:B------:R-:W-:-:S05]  /*44a0*/  UPLOP3.LUT UP1, UPT, UPT, UPT, UP2, 0x80, 0x8 ;  /* 0x000000000008789c */ /* 0x000fca0003f2f020 */
[----:B------:R1:W-:Y:S04]  /*44b0*/  STS.128 [R74], R40 ;  /* 0x000000284a007388 */ /* 0x0003e80000000c00 */
[----:B------:R1:W-:Y:S04]  /*44c0*/  STS.128 [R51], R4 ;  /* 0x0000000433007388 */ /* 0x0003e80000000c00 */
[----:B------:R1:W-:Y:S04]  /*44d0*/  STS.128 [R50], R8 ;  /* 0x0000000832007388 */ /* 0x0003e80000000c00 */
[----:B------:R1:W-:Y:S01]  /*44e0*/  STS.128 [R39], R12 ;  /* 0x0000000c27007388 */ /* 0x0003e20000000c00 */
[----:B------:R2:W-:Y:S06]  /*44f0*/  MEMBAR.ALL.CTA ;  /* 0x0000000000007992 */ /* 0x0005ec0000008000 */
[----:B--2---:R-:W2:Y:S02]  /*4500*/  FENCE.VIEW.ASYNC.S ;  /* 0x00000000000073c6 */ /* 0x004ea40000000000 */
[----:B--2---:R-:W-:Y:S06]  /*4510*/  BAR.SYNC.DEFER_BLOCKING 0x1, 0x80 ;  /* 0x0042000000007b1d */ /* 0x004fec0000010000 */
[----:B------:R-:W-:Y:S05]  /*4520*/  BRA.U UP0, `(.L_x_45) ;  /* 0x0000000100207547 */ /* 0x000fea000b800000 */
[----:B------:R-:W-:Y:S02]  /*4530*/  USHF.L.U32 UR38, UR38, 0xc, URZ ;  /* 0x0000000c26267899 */ /* 0x000fe400080006ff */
[----:B------:R-:W-:Y:S02]  /*4540*/  ULEA UR5, UR33, UR39, 0x2 ;  /* 0x0000002721057291 */ /* 0x000fe4000f8e10ff */
[----:B------:R-:W-:Y:S02]  /*4550*/  UIADD3 UR4, UPT, UPT, UR9, UR38, UR38 ;  /* 0x0000002609047290 */ /* 0x000fe4000fffe026 */
[----:B------:R-:W-:Y:S02]  /*4560*/  USHF.L.U32 UR5, UR5, 0x4, URZ ;  /* 0x0000000405057899 */ /* 0x000fe400080006ff */
[----:B------:R-:W-:-:S09]  /*4570*/  UIADD3 UR4, UPT, UPT, UR4, 0x400, URZ ;  /* 0x0000040004047890 */ /* 0x000fd2000fffe0ff */
[----:B------:R2:W-:Y:S01]  /*4580*/  UTMASTG.2D [UR4], [UR34], desc[URZ] ;  /* 0x0000ff04220073b5 */ /* 0x0005e20008009000 */
[----:B------:R0:W-:Y:S01]  /*4590*/  UTMACMDFLUSH ;  /* 0x00000000000079b7 */ /* 0x0001e20000000000 */
[----:B--2---:R-:W-:-:S04]  /*45a0*/  DEPBAR.LE SB0, 0x1 ;  /* 0x000080400000791a */ /* 0x004fc80000000000 */
.L_x_45:
[----:B------:R-:W-:Y:S01]  /*45b0*/  BAR.SYNC.DEFER_BLOCKING 0x1, 0x80 ;  /* 0x0042000000007b1d */ /* 0x000fe20000010000 */
[----:B------:R-:W-:-:S05]  /*45c0*/  UPLOP3.LUT UP2, UPT, UPT, UPT, UPT, 0x40, 0x4 ;  /* 0x000000000004789c */ /* 0x000fca0003f4e870 */
[----:B------:R-:W-:Y:S01]  /*45d0*/  UMOV UR39, 0x2 ;  /* 0x0000000200277882 */ /* 0x000fe20000000000 */
[----:B------:R-:W-:Y:S05]  /*45e0*/  BRA.U UP1, `(.L_x_46) ;  /* 0xffffffe501d47547 */ /* 0x000fea000b83ffff */
[----:B------:R-:W2:Y:S01]  /*45f0*/  LDCU.64 UR4, c[0x0][0x6c0] ;  /* 0x0000d800ff0477ac */ /* 0x000ea20008000a00 */
[----:B------:R-:W-:Y:S01]  /*4600*/  UIADD3 UR19, UPT, UPT, UR18, UR19, URZ ;  /* 0x0000001312137290 */ /* 0x000fe2000fffe0ff */
[----:B------:R-:W-:Y:S01]  /*4610*/  ELECT P0, URZ, PT ;  /* 0x0000000000ff782f */ /* 0x000fe20003800000 */
[----:B------:R-:W-:Y:S02]  /*4620*/  UIADD3 UR17, UPT, UPT, UR17, 0x1, URZ ;  /* 0x0000000111117890 */ /* 0x000fe4000fffe0ff */
[----:B--2---:R-:W-:-:S10]  /*4630*/  UIMAD.WIDE.U32 UR26, UR19, UR5, URZ ;  /* 0x00000005131a72a5 */ /* 0x004fd4000f8e00ff */
[----:B------:R-:W-:Y:S01]  /*4640*/  @P0 IMAD.MOV.U32 R0, RZ, RZ, 0x1 ;  /* 0x00000001ff000424 */ /* 0x000fe200078e00ff */
[----:B------:R-:W2:Y:S01]  /*4650*/  LDCU UR5, c[0x0][0x6d0] ;  /* 0x0000da00ff0577ac */ /* 0x000ea20008000800 */
[----:B------:R-:W-:-:S04]  /*4660*/  UIADD3 UR6, UPT, UPT, UR19, -UR27, URZ ;  /* 0x8000001b13067290 */ /* 0x000fc8000fffe0ff */
[----:B------:R-:W-:-:S04]  /*4670*/  USHF.R.U32.HI UR6, URZ, UR23, UR6 ;  /* 0x00000017ff067299 */ /* 0x000fc80008011606 */
[----:B------:R-:W-:-:S04]  /*4680*/  UIADD3 UR6, UPT, UPT, UR27, UR6, URZ ;  /* 0x000000061b067290 */ /* 0x000fc8000fffe0ff */
[----:B------:R-:W-:-:S04]  /*4690*/  USHF.R.U32.HI UR26, URZ, UR22, UR6 ;  /* 0x00000016ff1a7299 */ /* 0x000fc80008011606 */
[----:B------:R-:W-:-:S04]  /*46a0*/  UIADD3 UR26, UPT, UPT, -UR26, URZ, URZ ;  /* 0x000000ff1a1a7290 */ /* 0x000fc8000fffe1ff */
[----:B------:R-:W-:-:S04]  /*46b0*/  UIMAD UR26, UR4, UR26, UR19 ;  /* 0x0000001a041a72a4 */ /* 0x000fc8000f8e0213 */
[----:B--2---:R-:W-:Y:S01]  /*46c0*/  UIMAD.WIDE.U32 UR34, UR26, UR5, URZ ;  /* 0x000000051a2272a5 */ /* 0x004fe2000f8e00ff */
[----:B------:R-:W2:Y:S06]  /*46d0*/  LDCU.64 UR4, c[0x0][0x6d8] ;  /* 0x0000db00ff0477ac */ /* 0x000eac0008000a00 */
[----:B------:R-:W-:Y:S02]  /*46e0*/  UMOV UR27, UR35 ;  /* 0x00000023001b7c82 */ /* 0x000fe40008000000 */
[----:B------:R-:W-:-:S04]  /*46f0*/  UIADD3 UR6, UPT, UPT, UR26, -UR27, URZ ;  /* 0x8000001b1a067290 */ /* 0x000fc8000fffe0ff */
[----:B------:R-:W-:-:S04]  /*4700*/  USHF.R.U32.HI UR6, URZ, UR21, UR6 ;  /* 0x00000015ff067299 */ /* 0x000fc80008011606 */
[----:B------:R-:W-:Y:S02]  /*4710*/  UIADD3 UR6, UPT, UPT, UR27, UR6, URZ ;  /* 0x000000061b067290 */ /* 0x000fe4000fffe0ff */
[----:B------:R-:W-:Y:S02]  /*4720*/  ULEA UR27, UR16, UR9, 0x3 ;  /* 0x00000009101b7291 */ /* 0x000fe4000f8e18ff */
[----:B------:R-:W-:Y:S02]  /*4730*/  USHF.R.U32.HI UR6, URZ, UR15, UR6 ;  /* 0x0000000fff067299 */ /* 0x000fe40008011606 */
[----:B------:R-:W-:Y:S02]  /*4740*/  UIADD3 UR27, UPT, UPT, UR27, 0x60, URZ ;  /* 0x000000601b1b7890 */ /* 0x000fe4000fffe0ff */
[----:B--2---:R-:W-:Y:S02]  /*4750*/  UIMAD.WIDE.U32 UR34, UR6, UR5, URZ ;  /* 0x00000005062272a5 */ /* 0x004fe4000f8e00ff */
[----:B------:R-:W-:-:S02]  /*4760*/  UPRMT UR27, UR11, 0x654, UR27 ;  /* 0x000006540b1b7896 */ /* 0x000fc4000800001b */
[----:B------:R-:W-:-:S03]  /*4770*/  UIADD3 UR16, UPT, UPT, UR16, 0x1, URZ ;  /* 0x0000000110107890 */ /* 0x000fc6000fffe0ff */
[----:B------:R-:W-:Y:S01]  /*4780*/  UMOV UR31, UR35 ;  /* 0x00000023001f7c82 */ /* 0x000fe20008000000 */
[----:B------:R-:W-:Y:S02]  /*4790*/  UISETP.NE.AND UP0, UPT, UR16, 0x2, UPT ;  /* 0x000000021000788c */ /* 0x000fe4000bf05270 */
[----:B------:R-:W-:Y:S01]  /*47a0*/  UIADD3 UR5, UPT, UPT, UR6, -UR31, URZ ;  /* 0x8000001f06057290 */ /* 0x000fe2000fffe0ff */
[----:B------:R3:W-:Y:S01]  /*47b0*/  @P0 SYNCS.ARRIVE.TRANS64.RED.ART0 RZ, [UR27], R0 ;  /* 0x00000000ffff09a7 */ /* 0x0007e2000850041b */
[----:B------:R-:W-:Y:S02]  /*47c0*/  USEL UR16, UR16, URZ, UP0 ;  /* 0x000000ff10107287 */ /* 0x000fe40008000000 */
[----:B------:R-:W-:-:S04]  /*47d0*/  USHF.R.U32.HI UR5, URZ, UR14, UR5 ;  /* 0x0000000eff057299 */ /* 0x000fc80008011605 */
[----:B------:R-:W-:-:S04]  /*47e0*/  UIADD3 UR28, UPT, UPT, UR31, UR5, URZ ;  /* 0x000000051f1c7290 */ /* 0x000fc8000fffe0ff */
[----:B------:R-:W-:-:S03]  /*47f0*/  USHF.R.U32.HI UR28, URZ, UR13, UR28 ;  /* 0x0000000dff1c7299 */ /* 0x000fc6000801161c */
[----:B------:R-:W2:Y:S01]  /*4800*/  LDCU UR5, c[0x0][0x6cc] ;  /* 0x0000d980ff0577ac */ /* 0x000ea20008000800 */
[----:B------:R-:W-:-:S04]  /*4810*/  UIADD3 UR28, UPT, UPT, -UR28, URZ, URZ ;  /* 0x000000ff1c1c7290 */ /* 0x000fc8000fffe1ff */
[----:B------:R-:W-:Y:S02]  /*4820*/  UIMAD UR33, UR4, UR28, UR6 ;  /* 0x0000001c042172a4 */ /* 0x000fe4000f8e0206 */
[----:B------:R-:W-:Y:S02]  /*4830*/  USEL UR4, URZ, 0x1, UP0 ;  /* 0x00000001ff047887 */ /* 0x000fe40008000000 */
[----:B------:R-:W-:Y:S02]  /*4840*/  UISETP.GE.AND UP0, UPT, UR19, 0x200, UPT ;  /* 0x000002001300788c */ /* 0x000fe4000bf06270 */
[----:B------:R-:W-:Y:S02]  /*4850*/  UIADD3 UR6, UPT, UPT, -UR6, URZ, URZ ;  /* 0x000000ff06067290 */ /* 0x000fe4000fffe1ff */
[----:B------:R-:W-:Y:S02]  /*4860*/  LOP3.LUT R70, R70, UR4, RZ, 0x3c, !PT ;  /* 0x0000000446467c12 */ /* 0x000fe4000f8e3cff */
[----:B--2---:R-:W-:-:S03]  /*4870*/  UIMAD UR6, UR5, UR6, UR26 ;  /* 0x00000006050672a4 */ /* 0x004fc6000f8e021a */
[----:B---3--:R-:W-:Y:S09]  /*4880*/  BRA.U !UP0, `(.L_x_47) ;  /* 0xffffffe108687547 */ /* 0x008ff2000b83ffff */
.L_x_42:
[----:B------:R-:W-:-:S09]  /*4890*/  UISETP.NE.AND UP0, UPT, UR32, URZ, UPT ;  /* 0x000000ff2000728c */ /* 0x000fd2000bf05270 */
[----:B------:R-:W-:Y:S05]  /*48a0*/  BRA.U UP0, `(.L_x_48) ;  /* 0x0000000100187547 */ /* 0x000fea000b800000 */
[----:B------:R-:W-:Y:S01]  /*48b0*/  ELECT P0, URZ, PT ;  /* 0x0000000000ff782f */ /* 0x000fe20003800000 */
[----:B------:R-:W-:Y:S01]  /*48c0*/  HFMA2 R0, -RZ, RZ, 0, 5.9604644775390625e-08 ;  /* 0x00000001ff007431 */ /* 0x000fe200000001ff */
[----:B------:R-:W-:Y:S01]  /*48d0*/  UMOV UR4, 0x40 ;  /* 0x0000004000047882 */ /* 0x000fe20000000000 */
[----:B------:R-:W-:Y:S01]  /*48e0*/  UVIRTCOUNT.DEALLOC.SMPOOL 0x80 ;  /* 0x000000800000784c */ /* 0x000fe20000000000 */
[----:B------:R-:W-:-:S09]  /*48f0*/  ULEA UR4, UR10, UR4, 0x18 ;  /* 0x000000040a047291 */ /* 0x000fd2000f8ec0ff */
[----:B------:R3:W-:Y:S03]  /*4900*/  @P0 STS.U8 [UR4], R0 ;  /* 0x00000000ff000988 */ /* 0x0007e60008000004 */
.L_x_48:
[----:B------:R-:W-:Y:S06]  /*4910*/  BAR.SYNC.DEFER_BLOCKING 0x1, 0x80 ;  /* 0x0042000000007b1d */ /* 0x000fec0000010000 */
[----:B------:R-:W-:Y:S05]  /*4920*/  BRA.U UP0, `(.L_x_49) ;  /* 0x0000000100b87547 */ /* 0x000fea000b800000 */
[----:B------:R-:W-:Y:S01]  /*4930*/  ULOP3.LUT UR4, UR10, 0x1, URZ, 0x3c, !UPT ;  /* 0x000000010a047892 */ /* 0x000fe2000f8e3cff */
[----:B---3--:R-:W-:Y:S01]  /*4940*/  MOV R0, 0x1 ;  /* 0x0000000100007802 */ /* 0x008fe20000000f00 */
[----:B------:R-:W-:-:S04]  /*4950*/  UIADD3 UR5, UPT, UPT, UR9, 0x70, URZ ;  /* 0x0000007009057890 */ /* 0x000fc8000fffe0ff */
[----:B------:R-:W-:-:S09]  /*4960*/  UPRMT UR4, UR4, 0x654, UR5 ;  /* 0x0000065404047896 */ /* 0x000fd20008000005 */
[----:B------:R3:W-:Y:S01]  /*4970*/  SYNCS.ARRIVE.TRANS64.RED.ART0 RZ, [UR4], R0 ;  /* 0x00000000ffff79a7 */ /* 0x0007e20008500404 */
[----:B------:R-:W4:Y:S02]  /*4980*/  SYNCS.PHASECHK.TRANS64.TRYWAIT P0, [UR9+0x70], RZ ;  /* 0x000070ffff0075a7 */ /* 0x000f240008001109 */
[----:B---34-:R-:W-:Y:S05]  /*4990*/  @!P0 BRA `(.L_x_50) ;  /* 0x0000000400a88947 */ /* 0x018fea0003800000 */
.L_x_64:
[----:B------:R-:W-:Y:S01]  /*49a0*/  NOP ;  /* 0x0000000000007918 */ /* 0x000fe20000000000 */
[----:B------:R-:W-:Y:S01]  /*49b0*/  UMOV UR4, 0x50 ;  /* 0x0000005000047882 */ /* 0x000fe20000000000 */
[----:B------:R-:W-:Y:S02]  /*49c0*/  ULOP3.LUT UR8, UR20, 0xffff, URZ, 0xc0, !UPT ;  /* 0x0000ffff14087892 */ /* 0x000fe4000f8ec0ff */
[----:B------:R-:W-:Y:S02]  /*49d0*/  ULEA UR10, UR10, UR4, 0x18 ;  /* 0x000000040a0a7291 */ /* 0x000fe4000f8ec0ff */
[----:B------:R-:W-:Y:S01]  /*49e0*/  USHF.R.U32.HI UR8, URZ, 0x5, UR8 ;  /* 0x00000005ff087899 */ /* 0x000fe20008011608 */
[----:B------:R-:W-:Y:S01]  /*49f0*/  UMOV UR5, 0x1 ;  /* 0x0000000100057882 */ /* 0x000fe20000000000 */
[----:B------:R-:W-:Y:S02]  /*4a00*/  UMOV UR4, 0xffff ;  /* 0x0000ffff00047882 */ /* 0x000fe40000000000 */
[----:B------:R-:W-:-:S02]  /*4a10*/  UIADD3 UR7, UPT, UPT, UR8, 0x10, URZ ;  /* 0x0000001008077890 */ /* 0x000fc4000fffe0ff */
[----:B------:R-:W-:Y:S01]  /*4a20*/  USHF.L.U32 UR4, UR4, UR8, URZ ;  /* 0x0000000804047299 */ /* 0x000fe200080006ff */
[----:B---3--:R-:W3:Y:S01]  /*4a30*/  LDS R0, [UR10] ;  /* 0x0000000aff007984 */ /* 0x008ee20008000800 */
[----:B------:R-:W-:-:S04]  /*4a40*/  USHF.L.U32 UR7, UR5, UR7, URZ ;  /* 0x0000000705077299 */ /* 0x000fc800080006ff */
[----:B------:R-:W-:-:S04]  /*4a50*/  ULOP3.LUT UR7, UR7, UR4, URZ, 0xfc, !UPT ;  /* 0x0000000407077292 */ /* 0x000fc8000f8efcff */
[----:B------:R-:W-:Y:S01]  /*4a60*/  ULOP3.LUT UR5, UR7, 0xffff, URZ, 0xc0, !UPT ;  /* 0x0000ffff07057892 */ /* 0x000fe2000f8ec0ff */
[----:B---3--:R-:W-:-:S13]  /*4a70*/  R2UR UR6, R0 ;  /* 0x00000000000672ca */ /* 0x008fda00000e0000 */
[----:B------:R-:W-:-:S04]  /*4a80*/  ULOP3.LUT UR4, UR7, 0xffff, UR6, 0x80, !UPT ;  /* 0x0000ffff07047892 */ /* 0x000fc8000f8e8006 */
[----:B------:R-:W-:-:S09]  /*4a90*/  UISETP.NE.AND UP0, UPT, UR4, UR5, UPT ;  /* 0x000000050400728c */ /* 0x000fd2000bf05270 */
[----:B------:R-:W-:Y:S05]  /*4aa0*/  BRA.U UP0, `(.L_x_51) ;  /* 0x00000001004c7547 */ /* 0x000fea000b800000 */
[----:B------:R-:W-:Y:S02]  /*4ab0*/  USHF.R.U32.HI UR4, URZ, 0x10, UR7 ;  /* 0x00000010ff047899 */ /* 0x000fe40008011607 */
[----:B------:R-:W-:-:S04]  /*4ac0*/  USHF.R.U32.HI UR5, URZ, 0x10, UR6 ;  /* 0x00000010ff057899 */ /* 0x000fc80008011606 */
[----:B------:R-:W-:-:S04]  /*4ad0*/  ULOP3.LUT UR5, UR5, UR4, URZ, 0xc0, !UPT ;  /* 0x0000000405057292 */ /* 0x000fc8000f8ec0ff */
[----:B------:R-:W-:-:S09]  /*4ae0*/  UISETP.NE.AND UP0, UPT, UR5, UR4, UPT ;  /* 0x000000040500728c */ /* 0x000fd2000bf05270 */
[----:B------:R-:W-:Y:S05]  /*4af0*/  BRA.U UP0, `(.L_x_52) ;  /* 0x00000001002c7547 */ /* 0x000fea000b800000 */
[----:B------:R-:W3:Y:S01]  /*4b00*/  S2R R2, SR_LANEID ;  /* 0x0000000000027919 */ /* 0x000ee20000000000 */
[----:B------:R-:W-:Y:S01]  /*4b10*/  ULOP3.LUT UR7, URZ, UR7, URZ, 0x33, !UPT ;  /* 0x00000007ff077292 */ /* 0x000fe2000f8e33ff */
[----:B------:R-:W-:Y:S02]  /*4b20*/  VOTEU.ANY UR5, UPT, PT ;  /* 0x0000000000057886 */ /* 0x000fe400038e0100 */
[----:B------:R-:W-:-:S03]  /*4b30*/  UFLO.U32 UR5, UR5 ;  /* 0x00000005000572bd */ /* 0x000fc600080e0000 */
[----:B------:R-:W-:-:S04]  /*4b40*/  IMAD.U32 R0, RZ, RZ, UR7 ;  /* 0x00000007ff007e24 */ /* 0x000fc8000f8e00ff */
[----:B------:R-:W4:Y:S02]  /*4b50*/  REDUX UR4, R0 ;  /* 0x00000000000473c4 */ /* 0x000f240000000000 */
[----:B------:R5:W-:Y:S01]  /*4b60*/  UTCATOMSWS.AND URZ, UR7 ;  /* 0x0000000700ff79e3 */ /* 0x000be20008000000 */
[----:B---3--:R-:W-:Y:S02]  /*4b70*/  ISETP.EQ.U32.AND P0, PT, R2, UR5, PT ;  /* 0x0000000502007c0c */ /* 0x008fe4000bf02070 */
[----:B----4-:R-:W-:-:S11]  /*4b80*/  MOV R2, UR4 ;  /* 0x0000000400027c02 */ /* 0x010fd60008000f00 */
[----:B------:R5:W-:Y:S01]  /*4b90*/  @P0 ATOMS.AND RZ, [UR10], R2 ;  /* 0x00000002ffff098c */ /* 0x000be2000a80000a */
[----:B------:R-:W-:Y:S05]  /*4ba0*/  BRA `(.L_x_53) ;  /* 0x0000000000147947 */ /* 0x000fea0003800000 */
.L_x_52:
[----:B------:R-:W-:Y:S02]  /*4bb0*/  MOV R2, 0x4bd0 ;  /* 0x00004bd000027802 */ /* 0x000fe40000000f00 */
[----:B-12---:R-:W-:Y:S05]  /*4bc0*/  CALL.REL.NOINC `($__internal_0_$__cuda_sm10x_tcgen05_guardrail_trap_col_being_dealloced_not_returned_by_alloc) ;  /* 0x0000000400347944 */ /* 0x006fea0003c00000 */
[----:B------:R-:W-:Y:S05]  /*4bd0*/  BRA `(.L_x_53) ;  /* 0x0000000000087947 */ /* 0x000fea0003800000 */
.L_x_51:
[----:B------:R-:W-:Y:S02]  /*4be0*/  MOV R2, 0x4c00 ;  /* 0x00004c0000027802 */ /* 0x000fe40000000f00 */
[----:B-12---:R-:W-:Y:S05]  /*4bf0*/  CALL.REL.NOINC `($__internal_2_$__cuda_sm10x_tcgen05_guardrail_trap_unallocated_columns_being_dealloced) ;  /* 0x0000000400407944 */ /* 0x006fea0003c00000 */
.L_x_53:
[----:B------:R-:W-:Y:S01]  /*4c00*/  NOP ;  /* 0x0000000000007918 */ /* 0x000fe20000000000 */
.L_x_49:
[----:B------:R-:W-:Y:S01]  /*4c10*/  UISETP.NE.AND UP0, UPT, UR32, URZ, UPT ;  /* 0x000000ff2000728c */ /* 0x000fe2000bf05270 */
[----:B------:R-:W-:-:S04]  /*4c20*/  DEPBAR.LE SB0, 0x0 ;  /* 0x000080000000791a */ /* 0x000fc80000000000 */
[----:B------:R-:W-:-:S04]  /*4c30*/  DEPBAR.LE SB0, 0x0 ;  /* 0x000080000000791a */ /* 0x000fc80000000000 */
[----:B------:R-:W-:Y:S05]  /*4c40*/  BRA.U UP0, `(.L_x_29) ;  /* 0x00000001002c7547 */ /* 0x000fea000b800000 */
[----:B------:R-:W4:Y:S01]  /*4c50*/  S2UR UR5, SR_CgaCtaId ;  /* 0x00000000000579c3 */ /* 0x000f220000008800 */
[----:B------:R-:W-:Y:S01]  /*4c60*/  UMOV UR6, 0x400 ;  /* 0x0000040000067882 */ /* 0x000fe20000000000 */
[----:B------:R-:W-:Y:S01]  /*4c70*/  UMOV UR4, 0x20 ;  /* 0x0000002000047882 */ /* 0x000fe20000000000 */
[----:B------:R-:W-:Y:S01]  /*4c80*/  ELECT P0, URZ, PT ;  /* 0x0000000000ff782f */ /* 0x000fe20003800000 */
[----:B----4-:R-:W-:Y:S02]  /*4c90*/  ULEA UR5, UR5, UR6, 0x18 ;  /* 0x0000000605057291 */ /* 0x010fe4000f8ec0ff */
[----:B------:R-:W-:-:S04]  /*4ca0*/  UIADD3 UR6, UPT, UPT, -UR4, 0x100000, URZ ;  /* 0x0010000004067890 */ /* 0x000fc8000fffe1ff */
[----:B-----5:R-:W-:Y:S02]  /*4cb0*/  USHF.L.U32 UR7, UR6, 0xb, URZ ;  /* 0x0000000b06077899 */ /* 0x020fe400080006ff */
[----:B------:R-:W-:Y:S01]  /*4cc0*/  USHF.L.U32 UR6, UR6, 0x1, URZ ;  /* 0x0000000106067899 */ /* 0x000fe200080006ff */
[----:B------:R-:W4:Y:S11]  /*4cd0*/  FENCE.VIEW.ASYNC.S ;  /* 0x00000000000073c6 */ /* 0x000f360000000000 */
[----:B----4-:R4:W5:Y:S01]  /*4ce0*/  SYNCS.EXCH.64 URZ, [UR5+0x70], UR6 ;  /* 0x0000700605ff75b2 */ /* 0x0109620008000100 */
[----:B------:R-:W-:Y:S01]  /*4cf0*/  NOP ;  /* 0x0000000000007918 */ /* 0x000fe20000000000 */
.L_x_29:
[----:B------:R-:W-:Y:S01]  /*4d00*/  NOP ;  /* 0x0000000000007918 */ /* 0x000fe20000000000 */
[----:B-12345:R-:W-:Y:S05]  /*4d10*/  EXIT ;  /* 0x000000000000794d */ /* 0x03efea0003800000 */
.L_x_10:
[----:B------:R-:W-:Y:S02]  /*4d20*/  MOV R2, UR4 ;  /* 0x0000000400027c02 */ /* 0x000fe40008000f00 */
[----:B------:R-:W-:Y:S02]  /*4d30*/  MOV R3, UR4 ;  /* 0x0000000400037c02 */ /* 0x000fe40008000f00 */
[----:B------:R-:W-:-:S07]  /*4d40*/  MOV R0, UR25 ;  /* 0x0000001900007c02 */ /* 0x000fce0008000f00 */
.L_x_54:
[----:B-1----:R1:W2:Y:S02]  /*4d50*/  SYNCS.PHASECHK.TRANS64.TRYWAIT P0, [R0+URZ+0x28], R3 ;  /* 0x00002803000075a7 */ /* 0x0022a400080011ff */
[----:B--2---:R-:W-:Y:S05]  /*4d60*/  @!P0 NANOSLEEP.SYNCS 0x989680 ;  /* 0x009896800000895d */ /* 0x004fea0003900000 */
[----:B------:R-:W2:Y:S02]  /*4d70*/  @!P0 SYNCS.PHASECHK.TRANS64 P0, [R0+URZ+0x28], R3 ;  /* 0x00002803000085a7 */ /* 0x000ea400080010ff */
[----:B--2---:R-:W-:Y:S05]  /*4d80*/  @!P0 BRA `(.L_x_54) ;  /* 0xfffffffc00f08947 */ /* 0x004fea000383ffff */
[----:B------:R-:W-:Y:S05]  /*4d90*/  BRA `(.L_x_9) ;  /* 0xffffffbc00747947 */ /* 0x000fea000383ffff */
.L_x_14:
[----:B------:R-:W-:Y:S02]  /*4da0*/  MOV R2, UR5 ;  /* 0x0000000500027c02 */ /* 0x000fe40008000f00 */
[----:B------:R-:W-:Y:S02]  /*4db0*/  MOV R3, UR5 ;  /* 0x0000000500037c02 */ /* 0x000fe40008000f00 */
[----:B------:R-:W-:-:S07]  /*4dc0*/  MOV R0, UR4 ;  /* 0x0000000400007c02 */ /* 0x000fce0008000f00 */
.L_x_55:
[----:B-----5:R5:W4:Y:S02]  /*4dd0*/  SYNCS.PHASECHK.TRANS64.TRYWAIT P0, [R0+URZ+0x28], R3 ;  /* 0x00002803000075a7 */ /* 0x020b2400080011ff */
[----:B----4-:R-:W-:Y:S05]  /*4de0*/  @!P0 NANOSLEEP.SYNCS 0x989680 ;  /* 0x009896800000895d */ /* 0x010fea0003900000 */
[----:B------:R-:W4:Y:S02]  /*4df0*/  @!P0 SYNCS.PHASECHK.TRANS64 P0, [R0+URZ+0x28], R3 ;  /* 0x00002803000085a7 */ /* 0x000f2400080010ff */
[----:B----4-:R-:W-:Y:S05]  /*4e00*/  @!P0 BRA `(.L_x_55) ;  /* 0xfffffffc00f08947 */ /* 0x010fea000383ffff */
[----:B------:R-:W-:Y:S05]  /*4e10*/  BRA `(.L_x_56) ;  /* 0xffffffc000d07947 */ /* 0x000fea000383ffff */
.L_x_18:
[----:B------:R-:W-:Y:S02]  /*4e20*/  MOV R0, UR17 ;  /* 0x0000001100007c02 */ /* 0x000fe40008000f00 */
[----:B------:R-:W-:-:S07]  /*4e30*/  MOV R3, R2 ;  /* 0x0000000200037202 */ /* 0x000fce0000000f00 */
.L_x_57:
[----:B-1----:R1:W3:Y:S02]  /*4e40*/  SYNCS.PHASECHK.TRANS64.TRYWAIT P0, [R0+URZ+0x60], R3 ;  /* 0x00006003000075a7 */ /* 0x0022e400080011ff */
[----:B---3--:R-:W-:Y:S05]  /*4e50*/  @!P0 NANOSLEEP.SYNCS 0x989680 ;  /* 0x009896800000895d */ /* 0x008fea0003900000 */
[----:B------:R-:W3:Y:S02]  /*4e60*/  @!P0 SYNCS.PHASECHK.TRANS64 P0, [R0+URZ+0x60], R3 ;  /* 0x00006003000085a7 */ /* 0x000ee400080010ff */
[----:B---3--:R-:W-:Y:S05]  /*4e70*/  @!P0 BRA `(.L_x_57) ;  /* 0xfffffffc00f08947 */ /* 0x008fea000383ffff */
[----:B------:R-:W-:Y:S05]  /*4e80*/  BRA `(.L_x_17) ;  /* 0xffffffc800447947 */ /* 0x000fea000383ffff */
.L_x_21:
[----:B------:R-:W-:Y:S02]  /*4e90*/  MOV R2, UR26 ;  /* 0x0000001a00027c02 */ /* 0x000fe40008000f00 */
[----:B------:R-:W-:Y:S02]  /*4ea0*/  MOV R3, UR26 ;  /* 0x0000001a00037c02 */ /* 0x000fe40008000f00 */
[----:B------:R-:W-:Y:S07]  /*4eb0*/  MOV R0, UR16 ;  /* 0x0000001000007c02 */ /* 0x000fee0008000f00 */
.L_x_58:
[----:B-1----:R1:W3:Y:S02]  /*4ec0*/  SYNCS.PHASECHK.TRANS64.TRYWAIT P0, [R0+URZ], R3 ;  /* 0x00000003000075a7 */ /* 0x0022e400080011ff */
[----:B---3--:R-:W-:Y:S05]  /*4ed0*/  @!P0 NANOSLEEP.SYNCS 0x989680 ;  /* 0x009896800000895d */ /* 0x008fea0003900000 */
[----:B------:R-:W3:Y:S02]  /*4ee0*/  @!P0 SYNCS.PHASECHK.TRANS64 P0, [R0+URZ], R3 ;  /* 0x00000003000085a7 */ /* 0x000ee400080010ff */
[----:B---3--:R-:W-:Y:S05]  /*4ef0*/  @!P0 BRA `(.L_x_58) ;  /* 0xfffffffc00f08947 */ /* 0x008fea000383ffff */
[----:B------:R-:W-:Y:S05]  /*4f00*/  BRA `(.L_x_20) ;  /* 0xffffffc800a87947 */ /* 0x000fea000383ffff */
.L_x_38:
[----:B------:R-:W-:-:S07]  /*4f10*/  MOV R15, R14 ;  /* 0x0000000e000f7202 */ /* 0x000fce0000000f00 */
.L_x_59:
[----:B-1----:R1:W3:Y:S02]  /*4f20*/  SYNCS.PHASECHK.TRANS64.TRYWAIT P0, [R3+URZ], R15 ;  /* 0x0000000f030075a7 */ /* 0x0022e400080011ff */
[----:B---3--:R-:W-:Y:S05]  /*4f30*/  @!P0 NANOSLEEP.SYNCS 0x989680 ;  /* 0x009896800000895d */ /* 0x008fea0003900000 */
[----:B------:R-:W3:Y:S02]  /*4f40*/  @!P0 SYNCS.PHASECHK.TRANS64 P0, [R3+URZ], R15 ;  /* 0x0000000f030085a7 */ /* 0x000ee400080010ff */
[----:B---3--:R-:W-:Y:S05]  /*4f50*/  @!P0 BRA `(.L_x_59) ;  /* 0xfffffffc00f08947 */ /* 0x008fea000383ffff */
[----:B------:R-:W-:Y:S05]  /*4f60*/  BRA `(.L_x_37) ;  /* 0xffffffd000f07947 */ /* 0x000fea000383ffff */
.L_x_41:
[----:B------:R-:W-:-:S07]  /*4f70*/  MOV R9, R8 ;  /* 0x0000000800097202 */ /* 0x000fce0000000f00 */
.L_x_60:
[----:B-1----:R1:W3:Y:S02]  /*4f80*/  SYNCS.PHASECHK.TRANS64.TRYWAIT P0, [R3+URZ], R9 ;  /* 0x00000009030075a7 */ /* 0x0022e400080011ff */
[----:B---3--:R-:W-:Y:S05]  /*4f90*/  @!P0 NANOSLEEP.SYNCS 0x989680 ;  /* 0x009896800000895d */ /* 0x008fea0003900000 */
[----:B------:R-:W3:Y:S02]  /*4fa0*/  @!P0 SYNCS.PHASECHK.TRANS64 P0, [R3+URZ], R9 ;  /* 0x00000009030085a7 */ /* 0x000ee400080010ff */
[----:B---3--:R-:W-:Y:S05]  /*4fb0*/  @!P0 BRA `(.L_x_60) ;  /* 0xfffffffc00f08947 */ /* 0x008fea000383ffff */
[----:B------:R-:W-:Y:S05]  /*4fc0*/  BRA `(.L_x_40) ;  /* 0xffffffd400587947 */ /* 0x000fea000383ffff */
.L_x_43:
[----:B------:R-:W-:Y:S02]  /*4fd0*/  MOV R0, UR4 ;  /* 0x0000000400007c02 */ /* 0x000fe40008000f00 */
[----:B------:R-:W-:-:S07]  /*4fe0*/  MOV R3, R2 ;  /* 0x0000000200037202 */ /* 0x000fce0000000f00 */
.L_x_61:
[----:B-1----:R1:W2:Y:S02]  /*4ff0*/  SYNCS.PHASECHK.TRANS64.TRYWAIT P0, [R0+URZ+0x50], R3 ;  /* 0x00005003000075a7 */ /* 0x0022a400080011ff */
[----:B--2---:R-:W-:Y:S05]  /*5000*/  @!P0 NANOSLEEP.SYNCS 0x989680 ;  /* 0x009896800000895d */ /* 0x004fea0003900000 */
[----:B------:R-:W2:Y:S02]  /*5010*/  @!P0 SYNCS.PHASECHK.TRANS64 P0, [R0+URZ+0x50], R3 ;  /* 0x00005003000085a7 */ /* 0x000ea400080010ff */
[----:B--2---:R-:W-:Y:S05]  /*5020*/  @!P0 BRA `(.L_x_61) ;  /* 0xfffffffc00f08947 */ /* 0x004fea000383ffff */
[----:B------:R-:W-:Y:S05]  /*5030*/  BRA `(.L_x_62) ;  /* 0xffffffdc00007947 */ /* 0x000fea000383ffff */
.L_x_50:
[----:B------:R-:W-:-:S07]  /*5040*/  MOV R0, UR9 ;  /* 0x0000000900007c02 */ /* 0x000fce0008000f00 */
.L_x_63:
[----:B---3--:R3:W4:Y:S02]  /*5050*/  SYNCS.PHASECHK.TRANS64.TRYWAIT P0, [R0+URZ+0x70], RZ ;  /* 0x000070ff000075a7 */ /* 0x00872400080011ff */
[----:B----4-:R-:W-:Y:S05]  /*5060*/  @!P0 NANOSLEEP.SYNCS 0x989680 ;  /* 0x009896800000895d */ /* 0x010fea0003900000 */
[----:B------:R-:W4:Y:S02]  /*5070*/  @!P0 SYNCS.PHASECHK.TRANS64 P0, [R0+URZ+0x70], RZ ;  /* 0x000070ff000085a7 */ /* 0x000f2400080010ff */
[----:B----4-:R-:W-:Y:S05]  /*5080*/  @!P0 BRA `(.L_x_63) ;  /* 0xfffffffc00f08947 */ /* 0x010fea000383ffff */
[----:B------:R-:W-:Y:S05]  /*5090*/  BRA `(.L_x_64) ;  /* 0xfffffff800407947 */ /* 0x000fea000383ffff */
        .weak           $__internal_0_$__cuda_sm10x_tcgen05_guardrail_trap_col_being_dealloced_not_returned_by_alloc
        .type           $__internal_0_$__cuda_sm10x_tcgen05_guardrail_trap_col_being_dealloced_not_returned_by_alloc,@function
        .size           $__internal_0_$__cuda_sm10x_tcgen05_guardrail_trap_col_being_dealloced_not_returned_by_alloc,($__internal_1_$__cuda_sm10x_tcgen05_guardrail_trap_phase_invalid_during_alloc - $__internal_0_$__cuda_sm10x_tcgen05_guardrail_trap_col_being_dealloced_not_returned_by_alloc)
$__internal_0_$__cuda_sm10x_tcgen05_guardrail_trap_col_being_dealloced_not_returned_by_alloc:
[----:B------:R-:W-:Y:S05]  /*50a0*/  BPT.TRAP 0x1 ;  /* 0x000000040000795c */ /* 0x000fea0000300000 */
[----:B------:R-:W-:-:S04]  /*50b0*/  HFMA2 R3, -RZ, RZ, 0, 0 ;  /* 0x00000000ff037431 */ /* 0x000fc800000001ff */
[----:B------:R-:W-:Y:S05]  /*50c0*/  RET.REL.NODEC R2 `(kernel_cutlass_kernel_cudnngemm_swigludense_blockscaled_gemm_persistent_swiglu_interleaved_quantSm100BlockScaledPersistentDenseGemmKernel_object_at__TiledMMA_ThrLayoutVMNK21111000_Permuta_0) ;  /* 0xffffffac02cc7950 */ /* 0x000fea0003c3ffff */
        .weak           $__internal_1_$__cuda_sm10x_tcgen05_guardrail_trap_phase_invalid_during_alloc
        .type           $__internal_1_$__cuda_sm10x_tcgen05_guardrail_trap_phase_invalid_during_alloc,@function
        .size           $__internal_1_$__cuda_sm10x_tcgen05_guardrail_trap_phase_invalid_during_alloc,($__internal_2_$__cuda_sm10x_tcgen05_guardrail_trap_unallocated_columns_being_dealloced - $__internal_1_$__cuda_sm10x_tcgen05_guardrail_trap_phase_invalid_during_alloc)
$__internal_1_$__cuda_sm10x_tcgen05_guardrail_trap_phase_invalid_during_alloc:
[----:B------:R-:W-:Y:S05]  /*50d0*/  BPT.TRAP 0x1 ;  /* 0x000000040000795c */ /* 0x000fea0000300000 */
[----:B------:R-:W-:-:S04]  /*50e0*/  MOV R3, 0x0 ;  /* 0x0000000000037802 */ /* 0x000fc80000000f00 */
[----:B------:R-:W-:Y:S05]  /*50f0*/  RET.REL.NODEC R2 `(kernel_cutlass_kernel_cudnngemm_swigludense_blockscaled_gemm_persistent_swiglu_interleaved_quantSm100BlockScaledPersistentDenseGemmKernel_object_at__TiledMMA_ThrLayoutVMNK21111000_Permuta_0) ;  /* 0xffffffac02c07950 */ /* 0x000fea0003c3ffff */
        .weak           $__internal_2_$__cuda_sm10x_tcgen05_guardrail_trap_unallocated_columns_being_dealloced
        .type           $__internal_2_$__cuda_sm10x_tcgen05_guardrail_trap_unallocated_columns_being_dealloced,@function
        .size           $__internal_2_$__cuda_sm10x_tcgen05_guardrail_trap_unallocated_columns_being_dealloced,(.L_x_68 - $__internal_2_$__cuda_sm10x_tcgen05_guardrail_trap_unallocated_columns_being_dealloced)
$__internal_2_$__cuda_sm10x_tcgen05_guardrail_trap_unallocated_columns_being_dealloced:
[----:B------:R-:W-:Y:S05]  /*5100*/  BPT.TRAP 0x1 ;  /* 0x000000040000795c */ /* 0x000fea0000300000 */
[----:B------:R-:W-:-:S04]  /*5110*/  HFMA2 R3, -RZ, RZ, 0, 0 ;  /* 0x00000000ff037431 */ /* 0x000fc800000001ff */
[----:B------:R-:W-:Y:S05]  /*5120*/  RET.REL.NODEC R2 `(kernel_cutlass_kernel_cudnngemm_swigludense_blockscaled_gemm_persistent_swiglu_interleaved_quantSm100BlockScaledPersistentDenseGemmKernel_object_at__TiledMMA_ThrLayoutVMNK21111000_Permuta_0) ;  /* 0xffffffac02b47950 */ /* 0x000fea0003c3ffff */
.L_x_65:
[----:B------:R-:W-:-:S00]  /*5130*/  BRA `(.L_x_65) ;  /* 0xfffffffc00fc7947 */ /* 0x000fc0000383ffff */
[----:B------:R-:W-:-:S00]  /*5140*/  NOP ;  /* 0x0000000000007918 */ /* 0x000fc00000000000 */
        /* <DEDUP_REMOVED lines=11> */
.L_x_68:


//--------------------- .nv.shared.kernel_cutlass_kernel_cudnngemm_swigludense_blockscaled_gemm_persistent_swiglu_interleaved_quantSm100BlockScaledPersistentDenseGemmKernel_object_at__TiledMMA_ThrLayoutVMNK21111000_Permuta_0 --------------------------
	.section	.nv.shared.kernel_cutlass_kernel_cudnngemm_swigludense_blockscaled_gemm_persistent_swiglu_interleaved_quantSm100BlockScaledPersistentDenseGemmKernel_object_at__TiledMMA_ThrLayoutVMNK21111000_Permuta_0,"aw",@nobits
	.sectionflags	@""
	.align	1024
	.zero		1024


//--------------------- .nv.shared.reserved.0     --------------------------
	.section	.nv.shared.reserved.0,"aw",@nobits
	.align	8
	.weak		__nv_reservedSMEM_offset_0_alias
	.size		__nv_reservedSMEM_offset_0_alias, 0, 64
	.other		__nv_reservedSMEM_offset_0_alias,@"STO_CUDA_RESERVED_SHARED STV_DEFAULT"
__nv_reservedSMEM_offset_0_alias:
	.zero		0
.nv.shared.reserved.0:
	.zero		64
	.weak		__nv_reservedSMEM_allocation_phase
	.type		__nv_reservedSMEM_allocation_phase,@object
	.size		__nv_reservedSMEM_allocation_phase,(.L_0 - __nv_reservedSMEM_allocation_phase)
__nv_reservedSMEM_allocation_phase:
	.zero		1
.L_0:
	.zero		7
	.weak		__nv_reservedSMEM_devtool_atexit_pc
	.type		__nv_reservedSMEM_devtool_atexit_pc,@object
	.size		__nv_reservedSMEM_devtool_atexit_pc,(__nv_reservedSMEM_allocation_mask - __nv_reservedSMEM_devtool_atexit_pc)
__nv_reservedSMEM_devtool_atexit_pc:
	.zero		8
	.weak		__nv_reservedSMEM_allocation_mask
	.type		__nv_reservedSMEM_allocation_mask,@object
	.size		__nv_reservedSMEM_allocation_mask,(.L_2 - __nv_reservedSMEM_allocation_mask)
__nv_reservedSMEM_allocation_mask:
	.zero		4
.L_2:
	.zero		4
	.weak		__nv_reservedSMEM_tmem_allocation_pipeline_mbarrier
	.type		__nv_reservedSMEM_tmem_allocation_pipeline_mbarrier,@object
	.size		__nv_reservedSMEM_tmem_allocation_pipeline_mbarrier,(__nv_reservedSMEM_tmem_allocation_pipeline_mbarrier_parity - __nv_reservedSMEM_tmem_allocation_pipeline_mbarrier)
__nv_reservedSMEM_tmem_allocation_pipeline_mbarrier:
	.zero		8
	.weak		__nv_reservedSMEM_tmem_allocation_pipeline_mbarrier_parity
	.type		__nv_reservedSMEM_tmem_allocation_pipeline_mbarrier_parity,@object
	.size		__nv_reservedSMEM_tmem_allocation_pipeline_mbarrier_parity,(.L_4 - __nv_reservedSMEM_tmem_allocation_pipeline_mbarrier_parity)
__nv_reservedSMEM_tmem_allocation_pipeline_mbarrier_parity:
	.zero		4
.L_4:


//--------------------- .nv.constant0.kernel_cutlass_kernel_cudnngemm_swigludense_blockscaled_gemm_persistent_swiglu_interleaved_quantSm100BlockScaledPersistentDenseGemmKernel_object_at__TiledMMA_ThrLayoutVMNK21111000_Permuta_0 --------------------------
	.section	.nv.constant0.kernel_cutlass_kernel_cudnngemm_swigludense_blockscaled_gemm_persistent_swiglu_interleaved_quantSm100BlockScaledPersistentDenseGemmKernel_object_at__TiledMMA_ThrLayoutVMNK21111000_Permuta_0,"a",@progbits
	.sectionflags	@""
	.align	4
.nv.constant0.kernel_cutlass_kernel_cudnngemm_swigludense_blockscaled_gemm_persistent_swiglu_interleaved_quantSm100BlockScaledPersistentDenseGemmKernel_object_at__TiledMMA_ThrLayoutVMNK21111000_Permuta_0:
	.zero		1768


//--------------------- SYMBOLS --------------------------

	.type		.nv.reservedSmem.offset0,@object
	.size		.nv.reservedSmem.offset0,0x4
	.type		.nv.reservedSmem.cap,@object
	.size		.nv.reservedSmem.cap,0x4
